//
// Generated by NVIDIA NVVM Compiler
//
// Compiler Build ID: CL-36424714
// Cuda compilation tools, release 13.0, V13.0.88
// Based on NVVM 20.0.0
//

.version 9.0
.target sm_100
.address_size 64

	// .globl	_Z17backProjectionKerPfyiiifS_S_S_fffffffffiii
.extern .func __assertfail
(
	.param .b64 __assertfail_param_0,
	.param .b64 __assertfail_param_1,
	.param .b32 __assertfail_param_2,
	.param .b64 __assertfail_param_3,
	.param .b64 __assertfail_param_4
)
;
.func  (.param .align 16 .b8 func_retval0[16]) __internal_trig_reduction_slowpathd
(
	.param .b64 __internal_trig_reduction_slowpathd_param_0
)
;
.global .align 1 .b8 __unnamed_1[52] = {118, 111, 105, 100, 32, 80, 73, 83, 101, 103, 109, 101, 110, 116, 40, 84, 44, 32, 84, 44, 32, 84, 44, 32, 84, 32, 38, 44, 32, 84, 32, 38, 41, 32, 91, 119, 105, 116, 104, 32, 84, 32, 61, 32, 100, 111, 117, 98, 108, 101, 93};
.global .align 1 .b8 _ZN34_INTERNAL_0c9caca5_4_k_cu_c9de33434cuda3std3__45__cpo5beginE[1];
.global .align 1 .b8 _ZN34_INTERNAL_0c9caca5_4_k_cu_c9de33434cuda3std3__45__cpo3endE[1];
.global .align 1 .b8 _ZN34_INTERNAL_0c9caca5_4_k_cu_c9de33434cuda3std3__45__cpo6cbeginE[1];
.global .align 1 .b8 _ZN34_INTERNAL_0c9caca5_4_k_cu_c9de33434cuda3std3__45__cpo4cendE[1];
.global .align 1 .b8 _ZN34_INTERNAL_0c9caca5_4_k_cu_c9de33434cuda3std3__45__cpo6rbeginE[1];
.global .align 1 .b8 _ZN34_INTERNAL_0c9caca5_4_k_cu_c9de33434cuda3std3__45__cpo4rendE[1];
.global .align 1 .b8 _ZN34_INTERNAL_0c9caca5_4_k_cu_c9de33434cuda3std3__45__cpo7crbeginE[1];
.global .align 1 .b8 _ZN34_INTERNAL_0c9caca5_4_k_cu_c9de33434cuda3std3__45__cpo5crendE[1];
.global .align 1 .b8 _ZN34_INTERNAL_0c9caca5_4_k_cu_c9de33434cuda3std3__436_GLOBAL__N__0c9caca5_4_k_cu_c9de33436ignoreE[1];
.global .align 1 .b8 _ZN34_INTERNAL_0c9caca5_4_k_cu_c9de33434cuda3std3__419piecewise_constructE[1];
.global .align 1 .b8 _ZN34_INTERNAL_0c9caca5_4_k_cu_c9de33434cuda3std3__48in_placeE[1];
.global .align 1 .b8 _ZN34_INTERNAL_0c9caca5_4_k_cu_c9de33434cuda3std3__420unreachable_sentinelE[1];
.global .align 1 .b8 _ZN34_INTERNAL_0c9caca5_4_k_cu_c9de33434cuda3std3__47nulloptE[1];
.global .align 1 .b8 _ZN34_INTERNAL_0c9caca5_4_k_cu_c9de33434cuda3std3__48unexpectE[1];
.global .align 1 .b8 _ZN34_INTERNAL_0c9caca5_4_k_cu_c9de33434cuda3std6ranges3__45__cpo4swapE[1];
.global .align 1 .b8 _ZN34_INTERNAL_0c9caca5_4_k_cu_c9de33434cuda3std6ranges3__45__cpo9iter_moveE[1];
.global .align 1 .b8 _ZN34_INTERNAL_0c9caca5_4_k_cu_c9de33434cuda3std6ranges3__45__cpo5beginE[1];
.global .align 1 .b8 _ZN34_INTERNAL_0c9caca5_4_k_cu_c9de33434cuda3std6ranges3__45__cpo3endE[1];
.global .align 1 .b8 _ZN34_INTERNAL_0c9caca5_4_k_cu_c9de33434cuda3std6ranges3__45__cpo6cbeginE[1];
.global .align 1 .b8 _ZN34_INTERNAL_0c9caca5_4_k_cu_c9de33434cuda3std6ranges3__45__cpo4cendE[1];
.global .align 1 .b8 _ZN34_INTERNAL_0c9caca5_4_k_cu_c9de33434cuda3std6ranges3__45__cpo7advanceE[1];
.global .align 1 .b8 _ZN34_INTERNAL_0c9caca5_4_k_cu_c9de33434cuda3std6ranges3__45__cpo9iter_swapE[1];
.global .align 1 .b8 _ZN34_INTERNAL_0c9caca5_4_k_cu_c9de33434cuda3std6ranges3__45__cpo4nextE[1];
.global .align 1 .b8 _ZN34_INTERNAL_0c9caca5_4_k_cu_c9de33434cuda3std6ranges3__45__cpo4prevE[1];
.global .align 1 .b8 _ZN34_INTERNAL_0c9caca5_4_k_cu_c9de33434cuda3std6ranges3__45__cpo4dataE[1];
.global .align 1 .b8 _ZN34_INTERNAL_0c9caca5_4_k_cu_c9de33434cuda3std6ranges3__45__cpo5cdataE[1];
.global .align 1 .b8 _ZN34_INTERNAL_0c9caca5_4_k_cu_c9de33434cuda3std6ranges3__45__cpo4sizeE[1];
.global .align 1 .b8 _ZN34_INTERNAL_0c9caca5_4_k_cu_c9de33434cuda3std6ranges3__45__cpo5ssizeE[1];
.global .align 1 .b8 _ZN34_INTERNAL_0c9caca5_4_k_cu_c9de33434cuda3std6ranges3__45__cpo8distanceE[1];
.global .align 1 .b8 _ZN34_INTERNAL_0c9caca5_4_k_cu_c9de33436thrust24THRUST_300001_SM_1000_NS8cuda_cub3parE[1];
.global .align 1 .b8 _ZN34_INTERNAL_0c9caca5_4_k_cu_c9de33436thrust24THRUST_300001_SM_1000_NS8cuda_cub10par_nosyncE[1];
.global .align 1 .b8 _ZN34_INTERNAL_0c9caca5_4_k_cu_c9de33436thrust24THRUST_300001_SM_1000_NS6system6detail10sequential3seqE[1];
.global .align 1 .b8 _ZN34_INTERNAL_0c9caca5_4_k_cu_c9de33436thrust24THRUST_300001_SM_1000_NS12placeholders2_1E[1];
.global .align 1 .b8 _ZN34_INTERNAL_0c9caca5_4_k_cu_c9de33436thrust24THRUST_300001_SM_1000_NS12placeholders2_2E[1];
.global .align 1 .b8 _ZN34_INTERNAL_0c9caca5_4_k_cu_c9de33436thrust24THRUST_300001_SM_1000_NS12placeholders2_3E[1];
.global .align 1 .b8 _ZN34_INTERNAL_0c9caca5_4_k_cu_c9de33436thrust24THRUST_300001_SM_1000_NS12placeholders2_4E[1];
.global .align 1 .b8 _ZN34_INTERNAL_0c9caca5_4_k_cu_c9de33436thrust24THRUST_300001_SM_1000_NS12placeholders2_5E[1];
.global .align 1 .b8 _ZN34_INTERNAL_0c9caca5_4_k_cu_c9de33436thrust24THRUST_300001_SM_1000_NS12placeholders2_6E[1];
.global .align 1 .b8 _ZN34_INTERNAL_0c9caca5_4_k_cu_c9de33436thrust24THRUST_300001_SM_1000_NS12placeholders2_7E[1];
.global .align 1 .b8 _ZN34_INTERNAL_0c9caca5_4_k_cu_c9de33436thrust24THRUST_300001_SM_1000_NS12placeholders2_8E[1];
.global .align 1 .b8 _ZN34_INTERNAL_0c9caca5_4_k_cu_c9de33436thrust24THRUST_300001_SM_1000_NS12placeholders2_9E[1];
.global .align 1 .b8 _ZN34_INTERNAL_0c9caca5_4_k_cu_c9de33436thrust24THRUST_300001_SM_1000_NS12placeholders3_10E[1];
.global .align 1 .b8 _ZN34_INTERNAL_0c9caca5_4_k_cu_c9de33436thrust24THRUST_300001_SM_1000_NS3seqE[1];
.global .align 1 .b8 $str[13] = {116, 101, 109, 112, 99, 111, 115, 32, 33, 61, 32, 48};
.global .align 1 .b8 $str$1[27] = {47, 116, 109, 112, 47, 115, 97, 115, 115, 95, 99, 117, 95, 106, 101, 102, 106, 48, 106, 49, 56, 47, 107, 46, 99, 117};
.global .align 4 .b8 __cudart_i2opi_f[24] = {65, 144, 67, 60, 153, 149, 98, 219, 192, 221, 52, 245, 209, 87, 39, 252, 41, 21, 68, 78, 110, 131, 249, 162};
.global .align 8 .b8 __cudart_i2opi_d[144] = {8, 93, 141, 31, 177, 95, 251, 107, 234, 146, 82, 138, 247, 57, 7, 61, 123, 241, 229, 235, 199, 186, 39, 117, 45, 234, 95, 158, 102, 63, 70, 79, 183, 9, 203, 39, 207, 126, 54, 109, 31, 109, 10, 90, 139, 17, 47, 239, 15, 152, 5, 222, 255, 151, 248, 31, 59, 40, 249, 189, 139, 95, 132, 156, 244, 57, 83, 131, 57, 214, 145, 57, 65, 126, 95, 180, 38, 112, 156, 233, 132, 68, 187, 46, 245, 53, 130, 232, 62, 167, 41, 177, 28, 235, 29, 254, 28, 146, 209, 9, 234, 46, 73, 6, 224, 210, 77, 66, 58, 110, 36, 183, 97, 197, 187, 222, 171, 99, 81, 254, 65, 144, 67, 60, 153, 149, 98, 219, 192, 221, 52, 245, 209, 87, 39, 252, 41, 21, 68, 78, 110, 131, 249, 162};
.global .align 16 .b8 __cudart_sin_cos_coeffs[128] = {70, 210, 176, 44, 241, 229, 90, 190, 146, 227, 172, 105, 227, 29, 199, 62, 161, 98, 219, 25, 160, 1, 42, 191, 24, 8, 17, 17, 17, 17, 129, 63, 84, 85, 85, 85, 85, 85, 197, 191, 0, 0, 0, 0, 0, 0, 0, 0, 0, 0, 0, 0, 0, 0, 0, 0, 100, 129, 253, 32, 131, 255, 168, 189, 40, 133, 239, 193, 167, 238, 33, 62, 217, 230, 6, 142, 79, 126, 146, 190, 233, 188, 221, 25, 160, 1, 250, 62, 71, 93, 193, 22, 108, 193, 86, 191, 81, 85, 85, 85, 85, 85, 165, 63, 0, 0, 0, 0, 0, 0, 224, 191, 0, 0, 0, 0, 0, 0, 240, 63};

.visible .entry _Z17backProjectionKerPfyiiifS_S_S_fffffffffiii(
	.param .u64 .ptr .align 1 _Z17backProjectionKerPfyiiifS_S_S_fffffffffiii_param_0,
	.param .u64 _Z17backProjectionKerPfyiiifS_S_S_fffffffffiii_param_1,
	.param .u32 _Z17backProjectionKerPfyiiifS_S_S_fffffffffiii_param_2,
	.param .u32 _Z17backProjectionKerPfyiiifS_S_S_fffffffffiii_param_3,
	.param .u32 _Z17backProjectionKerPfyiiifS_S_S_fffffffffiii_param_4,
	.param .f32 _Z17backProjectionKerPfyiiifS_S_S_fffffffffiii_param_5,
	.param .u64 .ptr .align 1 _Z17backProjectionKerPfyiiifS_S_S_fffffffffiii_param_6,
	.param .u64 .ptr .align 1 _Z17backProjectionKerPfyiiifS_S_S_fffffffffiii_param_7,
	.param .u64 .ptr .align 1 _Z17backProjectionKerPfyiiifS_S_S_fffffffffiii_param_8,
	.param .f32 _Z17backProjectionKerPfyiiifS_S_S_fffffffffiii_param_9,
	.param .f32 _Z17backProjectionKerPfyiiifS_S_S_fffffffffiii_param_10,
	.param .f32 _Z17backProjectionKerPfyiiifS_S_S_fffffffffiii_param_11,
	.param .f32 _Z17backProjectionKerPfyiiifS_S_S_fffffffffiii_param_12,
	.param .f32 _Z17backProjectionKerPfyiiifS_S_S_fffffffffiii_param_13,
	.param .f32 _Z17backProjectionKerPfyiiifS_S_S_fffffffffiii_param_14,
	.param .f32 _Z17backProjectionKerPfyiiifS_S_S_fffffffffiii_param_15,
	.param .f32 _Z17backProjectionKerPfyiiifS_S_S_fffffffffiii_param_16,
	.param .f32 _Z17backProjectionKerPfyiiifS_S_S_fffffffffiii_param_17,
	.param .u32 _Z17backProjectionKerPfyiiifS_S_S_fffffffffiii_param_18,
	.param .u32 _Z17backProjectionKerPfyiiifS_S_S_fffffffffiii_param_19,
	.param .u32 _Z17backProjectionKerPfyiiifS_S_S_fffffffffiii_param_20
)
{
	.local .align 4 .b8 	__local_depot0[28];
	.reg .b64 	%SP;
	.reg .b64 	%SPL;
	.reg .pred 	%p<64>;
	.reg .b32 	%r<169>;
	.reg .b32 	%f<240>;
	.reg .b64 	%rd<71>;
	.reg .b64 	%fd<196>;

	mov.u64 	%SPL, __local_depot0;
	ld.param.u32 	%r48, [_Z17backProjectionKerPfyiiifS_S_S_fffffffffiii_param_2];
	ld.param.u32 	%r49, [_Z17backProjectionKerPfyiiifS_S_S_fffffffffiii_param_3];
	ld.param.u32 	%r51, [_Z17backProjectionKerPfyiiifS_S_S_fffffffffiii_param_4];
	ld.param.f32 	%f27, [_Z17backProjectionKerPfyiiifS_S_S_fffffffffiii_param_5];
	ld.param.u64 	%rd15, [_Z17backProjectionKerPfyiiifS_S_S_fffffffffiii_param_6];
	ld.param.u64 	%rd16, [_Z17backProjectionKerPfyiiifS_S_S_fffffffffiii_param_7];
	ld.param.u64 	%rd17, [_Z17backProjectionKerPfyiiifS_S_S_fffffffffiii_param_8];
	ld.param.f32 	%f28, [_Z17backProjectionKerPfyiiifS_S_S_fffffffffiii_param_9];
	ld.param.f32 	%f34, [_Z17backProjectionKerPfyiiifS_S_S_fffffffffiii_param_15];
	ld.param.f32 	%f35, [_Z17backProjectionKerPfyiiifS_S_S_fffffffffiii_param_16];
	ld.param.f32 	%f36, [_Z17backProjectionKerPfyiiifS_S_S_fffffffffiii_param_17];
	ld.param.u32 	%r45, [_Z17backProjectionKerPfyiiifS_S_S_fffffffffiii_param_18];
	add.u64 	%rd1, %SPL, 0;
	add.u64 	%rd2, %SPL, 0;
	mov.u32 	%r52, %tid.x;
	mov.u32 	%r53, %ctaid.x;
	mov.u32 	%r54, %ntid.x;
	mad.lo.s32 	%r1, %r53, %r54, %r52;
	mov.u32 	%r55, %tid.y;
	mov.u32 	%r56, %ctaid.y;
	mov.u32 	%r57, %ntid.y;
	mad.lo.s32 	%r2, %r56, %r57, %r55;
	mov.u32 	%r58, %tid.z;
	mov.u32 	%r59, %ctaid.z;
	mov.u32 	%r60, %ntid.z;
	mad.lo.s32 	%r61, %r59, %r60, %r58;
	mad.lo.s32 	%r62, %r49, %r2, %r61;
	mul.lo.s32 	%r4, %r62, %r51;
	setp.ge.s32 	%p1, %r2, %r48;
	setp.ge.s32 	%p2, %r61, %r49;
	or.pred  	%p3, %p1, %p2;
	setp.ge.s32 	%p4, %r1, %r51;
	or.pred  	%p5, %p3, %p4;
	@%p5 bra 	$L__BB0_51;
	cvta.to.global.u64 	%rd20, %rd15;
	cvta.to.global.u64 	%rd21, %rd16;
	cvta.to.global.u64 	%rd22, %rd17;
	mul.wide.u32 	%rd23, %r2, 4;
	add.s64 	%rd24, %rd20, %rd23;
	ld.global.nc.f32 	%f1, [%rd24];
	mul.wide.u32 	%rd25, %r61, 4;
	add.s64 	%rd26, %rd21, %rd25;
	ld.global.nc.f32 	%f2, [%rd26];
	mul.wide.s32 	%rd27, %r1, 4;
	add.s64 	%rd28, %rd22, %rd27;
	ld.global.nc.f32 	%f3, [%rd28];
	abs.f32 	%f4, %f1;
	setp.eq.f32 	%p6, %f1, 0f3F800000;
	mov.f32 	%f234, 0f3F800000;
	@%p6 bra 	$L__BB0_6;
	setp.num.f32 	%p7, %f4, %f4;
	@%p7 bra 	$L__BB0_4;
	mov.f32 	%f93, 0f40000000;
	add.rn.f32 	%f234, %f1, %f93;
	bra.uni 	$L__BB0_6;
$L__BB0_4:
	setp.lt.f32 	%p8, %f4, 0f00800000;
	mul.f32 	%f38, %f4, 0f4B800000;
	selp.f32 	%f39, %f38, %f4, %p8;
	mov.b32 	%r63, %f39;
	add.s32 	%r64, %r63, -1060439283;
	and.b32  	%r65, %r64, -8388608;
	sub.s32 	%r66, %r63, %r65;
	mov.b32 	%f40, %r66;
	cvt.rn.f32.s32 	%f41, %r65;
	selp.f32 	%f42, 0fC1C00000, 0f00000000, %p8;
	fma.rn.f32 	%f43, %f41, 0f34000000, %f42;
	add.f32 	%f44, %f40, 0fBF800000;
	add.f32 	%f45, %f40, 0f3F800000;
	rcp.approx.ftz.f32 	%f46, %f45;
	add.f32 	%f47, %f44, %f44;
	mul.f32 	%f48, %f47, %f46;
	mul.f32 	%f49, %f48, %f48;
	neg.f32 	%f50, %f48;
	sub.f32 	%f51, %f44, %f48;
	add.f32 	%f52, %f51, %f51;
	fma.rn.f32 	%f53, %f50, %f44, %f52;
	mul.rn.f32 	%f54, %f46, %f53;
	fma.rn.f32 	%f55, %f49, 0f3A2C32E4, 0f3B52E7DB;
	fma.rn.f32 	%f56, %f55, %f49, 0f3C93BB73;
	fma.rn.f32 	%f57, %f56, %f49, 0f3DF6384F;
	mul.rn.f32 	%f58, %f57, %f49;
	fma.rn.f32 	%f59, %f48, 0f3FB8AA3B, %f43;
	mul.f32 	%f60, %f58, 0f40400000;
	sub.f32 	%f61, %f43, %f59;
	fma.rn.f32 	%f62, %f48, 0f3FB8AA3B, %f61;
	fma.rn.f32 	%f63, %f54, 0f3FB8AA3B, %f62;
	fma.rn.f32 	%f64, %f48, 0f32A55E34, %f63;
	fma.rn.f32 	%f65, %f60, %f54, %f64;
	fma.rn.f32 	%f66, %f58, %f48, %f65;
	add.rn.f32 	%f67, %f59, %f66;
	mov.f32 	%f68, 0f40000000;
	mul.rn.f32 	%f69, %f67, %f68;
	cvt.rni.f32.f32 	%f70, %f69;
	sub.f32 	%f71, %f69, %f70;
	neg.f32 	%f72, %f69;
	fma.rn.f32 	%f73, %f67, 0f40000000, %f72;
	neg.f32 	%f74, %f59;
	add.rn.f32 	%f75, %f67, %f74;
	neg.f32 	%f76, %f75;
	add.rn.f32 	%f77, %f66, %f76;
	fma.rn.f32 	%f78, %f77, 0f40000000, %f73;
	add.f32 	%f79, %f71, %f78;
	setp.gt.f32 	%p9, %f70, 0f00000000;
	selp.b32 	%r67, 0, -2097152000, %p9;
	setp.neu.f32 	%p10, %f1, 0f00000000;
	setp.neu.f32 	%p11, %f4, 0f7F800000;
	setp.lt.f32 	%p12, %f69, 0f00000000;
	selp.f32 	%f80, 0f00000000, 0f7F800000, %p12;
	abs.f32 	%f81, %f69;
	setp.gt.f32 	%p13, %f81, 0f43180000;
	cvt.rzi.s32.f32 	%r68, %f70;
	shl.b32 	%r69, %r68, 23;
	sub.s32 	%r70, %r69, %r67;
	mov.b32 	%f82, %r70;
	add.s32 	%r71, %r67, 2130706432;
	mov.b32 	%f83, %r71;
	fma.rn.f32 	%f84, %f79, 0f391FCB8E, 0f3AAF85ED;
	fma.rn.f32 	%f85, %f84, %f79, 0f3C1D9856;
	fma.rn.f32 	%f86, %f85, %f79, 0f3D6357BB;
	fma.rn.f32 	%f87, %f86, %f79, 0f3E75FDEC;
	fma.rn.f32 	%f88, %f87, %f79, 0f3F317218;
	fma.rn.f32 	%f89, %f88, %f79, 0f3F800000;
	mul.f32 	%f90, %f89, %f83;
	mul.f32 	%f91, %f90, %f82;
	selp.f32 	%f234, %f80, %f91, %p13;
	and.pred  	%p14, %p10, %p11;
	@%p14 bra 	$L__BB0_6;
	add.f32 	%f92, %f1, %f1;
	mov.b32 	%r72, %f92;
	and.b32  	%r73, %r72, 2147483647;
	mov.b32 	%f234, %r73;
$L__BB0_6:
	abs.f32 	%f9, %f2;
	setp.eq.f32 	%p15, %f2, 0f3F800000;
	mov.f32 	%f235, 0f3F800000;
	@%p15 bra 	$L__BB0_11;
	setp.num.f32 	%p16, %f9, %f9;
	@%p16 bra 	$L__BB0_9;
	mov.f32 	%f150, 0f40000000;
	add.rn.f32 	%f235, %f2, %f150;
	bra.uni 	$L__BB0_11;
$L__BB0_9:
	setp.lt.f32 	%p17, %f9, 0f00800000;
	mul.f32 	%f95, %f9, 0f4B800000;
	selp.f32 	%f96, %f95, %f9, %p17;
	mov.b32 	%r74, %f96;
	add.s32 	%r75, %r74, -1060439283;
	and.b32  	%r76, %r75, -8388608;
	sub.s32 	%r77, %r74, %r76;
	mov.b32 	%f97, %r77;
	cvt.rn.f32.s32 	%f98, %r76;
	selp.f32 	%f99, 0fC1C00000, 0f00000000, %p17;
	fma.rn.f32 	%f100, %f98, 0f34000000, %f99;
	add.f32 	%f101, %f97, 0fBF800000;
	add.f32 	%f102, %f97, 0f3F800000;
	rcp.approx.ftz.f32 	%f103, %f102;
	add.f32 	%f104, %f101, %f101;
	mul.f32 	%f105, %f104, %f103;
	mul.f32 	%f106, %f105, %f105;
	neg.f32 	%f107, %f105;
	sub.f32 	%f108, %f101, %f105;
	add.f32 	%f109, %f108, %f108;
	fma.rn.f32 	%f110, %f107, %f101, %f109;
	mul.rn.f32 	%f111, %f103, %f110;
	fma.rn.f32 	%f112, %f106, 0f3A2C32E4, 0f3B52E7DB;
	fma.rn.f32 	%f113, %f112, %f106, 0f3C93BB73;
	fma.rn.f32 	%f114, %f113, %f106, 0f3DF6384F;
	mul.rn.f32 	%f115, %f114, %f106;
	fma.rn.f32 	%f116, %f105, 0f3FB8AA3B, %f100;
	mul.f32 	%f117, %f115, 0f40400000;
	sub.f32 	%f118, %f100, %f116;
	fma.rn.f32 	%f119, %f105, 0f3FB8AA3B, %f118;
	fma.rn.f32 	%f120, %f111, 0f3FB8AA3B, %f119;
	fma.rn.f32 	%f121, %f105, 0f32A55E34, %f120;
	fma.rn.f32 	%f122, %f117, %f111, %f121;
	fma.rn.f32 	%f123, %f115, %f105, %f122;
	add.rn.f32 	%f124, %f116, %f123;
	mov.f32 	%f125, 0f40000000;
	mul.rn.f32 	%f126, %f124, %f125;
	cvt.rni.f32.f32 	%f127, %f126;
	sub.f32 	%f128, %f126, %f127;
	neg.f32 	%f129, %f126;
	fma.rn.f32 	%f130, %f124, 0f40000000, %f129;
	neg.f32 	%f131, %f116;
	add.rn.f32 	%f132, %f124, %f131;
	neg.f32 	%f133, %f132;
	add.rn.f32 	%f134, %f123, %f133;
	fma.rn.f32 	%f135, %f134, 0f40000000, %f130;
	add.f32 	%f136, %f128, %f135;
	setp.gt.f32 	%p18, %f127, 0f00000000;
	selp.b32 	%r78, 0, -2097152000, %p18;
	setp.neu.f32 	%p19, %f2, 0f00000000;
	setp.neu.f32 	%p20, %f9, 0f7F800000;
	setp.lt.f32 	%p21, %f126, 0f00000000;
	selp.f32 	%f137, 0f00000000, 0f7F800000, %p21;
	abs.f32 	%f138, %f126;
	setp.gt.f32 	%p22, %f138, 0f43180000;
	cvt.rzi.s32.f32 	%r79, %f127;
	shl.b32 	%r80, %r79, 23;
	sub.s32 	%r81, %r80, %r78;
	mov.b32 	%f139, %r81;
	add.s32 	%r82, %r78, 2130706432;
	mov.b32 	%f140, %r82;
	fma.rn.f32 	%f141, %f136, 0f391FCB8E, 0f3AAF85ED;
	fma.rn.f32 	%f142, %f141, %f136, 0f3C1D9856;
	fma.rn.f32 	%f143, %f142, %f136, 0f3D6357BB;
	fma.rn.f32 	%f144, %f143, %f136, 0f3E75FDEC;
	fma.rn.f32 	%f145, %f144, %f136, 0f3F317218;
	fma.rn.f32 	%f146, %f145, %f136, 0f3F800000;
	mul.f32 	%f147, %f146, %f140;
	mul.f32 	%f148, %f147, %f139;
	selp.f32 	%f235, %f137, %f148, %p22;
	and.pred  	%p23, %p19, %p20;
	@%p23 bra 	$L__BB0_11;
	add.f32 	%f149, %f2, %f2;
	mov.b32 	%r83, %f149;
	and.b32  	%r84, %r83, 2147483647;
	mov.b32 	%f235, %r84;
$L__BB0_11:
	add.f32 	%f151, %f234, %f235;
	setp.ge.f32 	%p24, %f151, %f27;
	@%p24 bra 	$L__BB0_51;
	div.rn.f32 	%f152, %f1, %f28;
	cvt.f64.f32 	%fd1, %f152;
	div.rn.f32 	%f153, %f2, %f28;
	cvt.f64.f32 	%fd2, %f153;
	div.rn.f32 	%f154, %f3, %f34;
	cvt.f64.f32 	%fd3, %f154;
	mul.f64 	%fd189, %fd3, 0d401921FB54442D18;
	add.f64 	%fd188, %fd189, 0dC01921FB54442D18;
	mul.f64 	%fd37, %fd2, %fd2;
	fma.rn.f64 	%fd6, %fd1, %fd1, %fd37;
	sub.f64 	%fd38, %fd189, %fd188;
	setp.leu.f64 	%p25, %fd38, 0d3E7AD7F29ABCAF48;
	mov.f64 	%fd194, 0d0000000000000000;
	mov.f64 	%fd195, %fd194;
	@%p25 bra 	$L__BB0_31;
	mov.u64 	%rd31, __cudart_sin_cos_coeffs;
	mov.u64 	%rd37, $str;
	mov.u64 	%rd39, $str$1;
	mov.u64 	%rd41, __unnamed_1;
$L__BB0_14:
	add.f64 	%fd39, %fd189, %fd188;
	mul.f64 	%fd194, %fd39, 0d3FE0000000000000;
	abs.f64 	%fd10, %fd194;
	setp.neu.f64 	%p26, %fd10, 0d7FF0000000000000;
	@%p26 bra 	$L__BB0_16;
	mov.f64 	%fd45, 0d0000000000000000;
	mul.rn.f64 	%fd190, %fd194, %fd45;
	mov.b32 	%r157, 0;
	bra.uni 	$L__BB0_18;
$L__BB0_16:
	mul.f64 	%fd40, %fd194, 0d3FE45F306DC9C883;
	cvt.rni.s32.f64 	%r157, %fd40;
	cvt.rn.f64.s32 	%fd41, %r157;
	fma.rn.f64 	%fd42, %fd41, 0dBFF921FB54442D18, %fd194;
	fma.rn.f64 	%fd43, %fd41, 0dBC91A62633145C00, %fd42;
	fma.rn.f64 	%fd190, %fd41, 0dB97B839A252049C0, %fd43;
	setp.ltu.f64 	%p27, %fd10, 0d41E0000000000000;
	@%p27 bra 	$L__BB0_18;
	{ // callseq 0, 0
	.param .b64 param0;
	st.param.f64 	[param0], %fd194;
	.param .align 16 .b8 retval0[16];
	call.uni (retval0), 
	__internal_trig_reduction_slowpathd, 
	(
	param0
	);
	ld.param.f64 	%fd190, [retval0];
	ld.param.b32 	%r157, [retval0+8];
	} // callseq 0
$L__BB0_18:
	shl.b32 	%r87, %r157, 6;
	cvt.u64.u32 	%rd29, %r87;
	and.b64  	%rd30, %rd29, 64;
	add.s64 	%rd32, %rd31, %rd30;
	mul.rn.f64 	%fd46, %fd190, %fd190;
	and.b32  	%r88, %r157, 1;
	setp.eq.b32 	%p29, %r88, 1;
	selp.f64 	%fd47, 0dBDA8FF8320FD8164, 0d3DE5DB65F9785EBA, %p29;
	ld.global.nc.v2.f64 	{%fd48, %fd49}, [%rd32];
	fma.rn.f64 	%fd50, %fd47, %fd46, %fd48;
	fma.rn.f64 	%fd51, %fd50, %fd46, %fd49;
	ld.global.nc.v2.f64 	{%fd52, %fd53}, [%rd32+16];
	fma.rn.f64 	%fd54, %fd51, %fd46, %fd52;
	fma.rn.f64 	%fd55, %fd54, %fd46, %fd53;
	ld.global.nc.v2.f64 	{%fd56, %fd57}, [%rd32+32];
	fma.rn.f64 	%fd58, %fd55, %fd46, %fd56;
	fma.rn.f64 	%fd59, %fd58, %fd46, %fd57;
	fma.rn.f64 	%fd60, %fd59, %fd190, %fd190;
	fma.rn.f64 	%fd61, %fd59, %fd46, 0d3FF0000000000000;
	selp.f64 	%fd62, %fd61, %fd60, %p29;
	and.b32  	%r89, %r157, 2;
	setp.eq.s32 	%p30, %r89, 0;
	mov.f64 	%fd63, 0d0000000000000000;
	sub.f64 	%fd64, %fd63, %fd62;
	selp.f64 	%fd15, %fd62, %fd64, %p30;
	@%p26 bra 	$L__BB0_20;
	mov.f64 	%fd70, 0d0000000000000000;
	mul.rn.f64 	%fd192, %fd194, %fd70;
	mov.b32 	%r159, 1;
	bra.uni 	$L__BB0_23;
$L__BB0_20:
	mul.f64 	%fd65, %fd194, 0d3FE45F306DC9C883;
	cvt.rni.s32.f64 	%r158, %fd65;
	cvt.rn.f64.s32 	%fd66, %r158;
	fma.rn.f64 	%fd67, %fd66, 0dBFF921FB54442D18, %fd194;
	fma.rn.f64 	%fd68, %fd66, 0dBC91A62633145C00, %fd67;
	fma.rn.f64 	%fd192, %fd66, 0dB97B839A252049C0, %fd68;
	setp.ltu.f64 	%p31, %fd10, 0d41E0000000000000;
	@%p31 bra 	$L__BB0_22;
	{ // callseq 1, 0
	.param .b64 param0;
	st.param.f64 	[param0], %fd194;
	.param .align 16 .b8 retval0[16];
	call.uni (retval0), 
	__internal_trig_reduction_slowpathd, 
	(
	param0
	);
	ld.param.f64 	%fd192, [retval0];
	ld.param.b32 	%r158, [retval0+8];
	} // callseq 1
$L__BB0_22:
	add.s32 	%r159, %r158, 1;
$L__BB0_23:
	shl.b32 	%r92, %r159, 6;
	cvt.u64.u32 	%rd33, %r92;
	and.b64  	%rd34, %rd33, 64;
	add.s64 	%rd36, %rd31, %rd34;
	mul.rn.f64 	%fd71, %fd192, %fd192;
	and.b32  	%r93, %r159, 1;
	setp.eq.b32 	%p32, %r93, 1;
	selp.f64 	%fd72, 0dBDA8FF8320FD8164, 0d3DE5DB65F9785EBA, %p32;
	ld.global.nc.v2.f64 	{%fd73, %fd74}, [%rd36];
	fma.rn.f64 	%fd75, %fd72, %fd71, %fd73;
	fma.rn.f64 	%fd76, %fd75, %fd71, %fd74;
	ld.global.nc.v2.f64 	{%fd77, %fd78}, [%rd36+16];
	fma.rn.f64 	%fd79, %fd76, %fd71, %fd77;
	fma.rn.f64 	%fd80, %fd79, %fd71, %fd78;
	ld.global.nc.v2.f64 	{%fd81, %fd82}, [%rd36+32];
	fma.rn.f64 	%fd83, %fd80, %fd71, %fd81;
	fma.rn.f64 	%fd84, %fd83, %fd71, %fd82;
	fma.rn.f64 	%fd85, %fd84, %fd192, %fd192;
	fma.rn.f64 	%fd86, %fd84, %fd71, 0d3FF0000000000000;
	selp.f64 	%fd87, %fd86, %fd85, %p32;
	and.b32  	%r94, %r159, 2;
	setp.eq.s32 	%p33, %r94, 0;
	mov.f64 	%fd88, 0d0000000000000000;
	sub.f64 	%fd89, %fd88, %fd87;
	selp.f64 	%fd21, %fd87, %fd89, %p33;
	mul.f64 	%fd90, %fd15, %fd2;
	mov.f64 	%fd91, 0d3FF0000000000000;
	sub.f64 	%fd92, %fd91, %fd90;
	mul.f64 	%fd93, %fd21, %fd1;
	sub.f64 	%fd94, %fd92, %fd93;
	add.f64 	%fd22, %fd94, %fd94;
	setp.neu.f64 	%p34, %fd22, 0d0000000000000000;
	@%p34 bra 	$L__BB0_25;
	cvta.global.u64 	%rd38, %rd37;
	cvta.global.u64 	%rd40, %rd39;
	cvta.global.u64 	%rd42, %rd41;
	{ // callseq 2, 0
	.param .b64 param0;
	st.param.b64 	[param0], %rd38;
	.param .b64 param1;
	st.param.b64 	[param1], %rd40;
	.param .b32 param2;
	st.param.b32 	[param2], 126;
	.param .b64 param3;
	st.param.b64 	[param3], %rd42;
	.param .b64 param4;
	st.param.b64 	[param4], 1;
	call.uni 
	__assertfail, 
	(
	param0, 
	param1, 
	param2, 
	param3, 
	param4
	);
	} // callseq 2
$L__BB0_25:
	mul.f64 	%fd95, %fd21, %fd2;
	mul.f64 	%fd96, %fd15, %fd1;
	sub.f64 	%fd97, %fd95, %fd96;
	add.f64 	%fd98, %fd6, %fd22;
	add.f64 	%fd99, %fd98, 0dBFF0000000000000;
	sqrt.rn.f64 	%fd100, %fd99;
	div.rn.f64 	%fd23, %fd97, %fd100;
	{
	.reg .b32 %temp; 
	mov.b64 	{%temp, %r13}, %fd23;
	}
	abs.f64 	%fd24, %fd23;
	{
	.reg .b32 %temp; 
	mov.b64 	{%temp, %r95}, %fd24;
	}
	setp.gt.s32 	%p35, %r95, 1071801957;
	@%p35 bra 	$L__BB0_29;
	mul.f64 	%fd141, %fd23, %fd23;
	fma.rn.f64 	%fd142, %fd141, 0d3FB0066BDC1895E9, 0dBFB3823B180754AF;
	fma.rn.f64 	%fd143, %fd142, %fd141, 0d3FB11E52CC2F79AE;
	fma.rn.f64 	%fd144, %fd143, %fd141, 0dBF924EAF3526861B;
	fma.rn.f64 	%fd145, %fd144, %fd141, 0d3F91DF02A31E6CB7;
	fma.rn.f64 	%fd146, %fd145, %fd141, 0d3F847D18B0EEC6CC;
	fma.rn.f64 	%fd147, %fd146, %fd141, 0d3F8D0AF961BA53B0;
	fma.rn.f64 	%fd148, %fd147, %fd141, 0d3F91BF7734CF1C48;
	fma.rn.f64 	%fd149, %fd148, %fd141, 0d3F96E91483144EF7;
	fma.rn.f64 	%fd150, %fd149, %fd141, 0d3F9F1C6E0A4F9F81;
	fma.rn.f64 	%fd151, %fd150, %fd141, 0d3FA6DB6DC27FA92B;
	fma.rn.f64 	%fd152, %fd151, %fd141, 0d3FB333333320F91B;
	fma.rn.f64 	%fd153, %fd152, %fd141, 0d3FC5555555555F4D;
	mul.f64 	%fd154, %fd141, %fd153;
	fma.rn.f64 	%fd25, %fd154, %fd24, %fd24;
	setp.gt.s32 	%p39, %r13, -1;
	@%p39 bra 	$L__BB0_28;
	mov.f64 	%fd159, 0d3C91A62633145C07;
	add.rn.f64 	%fd160, %fd25, %fd159;
	mov.f64 	%fd161, 0d3FF921FB54442D18;
	add.rn.f64 	%fd193, %fd161, %fd160;
	bra.uni 	$L__BB0_30;
$L__BB0_28:
	mov.f64 	%fd155, 0dBC91A62633145C07;
	add.rn.f64 	%fd156, %fd25, %fd155;
	neg.f64 	%fd157, %fd156;
	mov.f64 	%fd158, 0d3FF921FB54442D18;
	add.rn.f64 	%fd193, %fd158, %fd157;
	bra.uni 	$L__BB0_30;
$L__BB0_29:
	mov.f64 	%fd101, 0d3FF0000000000000;
	sub.f64 	%fd102, %fd101, %fd24;
	{
	.reg .b32 %temp; 
	mov.b64 	{%r96, %temp}, %fd102;
	}
	{
	.reg .b32 %temp; 
	mov.b64 	{%temp, %r97}, %fd102;
	}
	add.s32 	%r98, %r97, -1048576;
	mov.b64 	%fd103, {%r96, %r98};
	rsqrt.approx.ftz.f64 	%fd104, %fd103;
	{
	.reg .b32 %temp; 
	mov.b64 	{%r99, %temp}, %fd104;
	}
	{
	.reg .b32 %temp; 
	mov.b64 	{%temp, %r100}, %fd104;
	}
	add.s32 	%r101, %r100, -1048576;
	mov.b64 	%fd105, {%r99, %r101};
	mul.f64 	%fd106, %fd103, %fd104;
	neg.f64 	%fd107, %fd106;
	fma.rn.f64 	%fd108, %fd106, %fd107, %fd103;
	fma.rn.f64 	%fd109, %fd108, %fd105, %fd106;
	neg.f64 	%fd110, %fd109;
	fma.rn.f64 	%fd111, %fd104, %fd110, 0d3FF0000000000000;
	fma.rn.f64 	%fd112, %fd111, %fd105, %fd105;
	fma.rn.f64 	%fd113, %fd109, %fd110, %fd103;
	fma.rn.f64 	%fd114, %fd113, %fd112, %fd109;
	{
	.reg .b32 %temp; 
	mov.b64 	{%r102, %temp}, %fd114;
	}
	{
	.reg .b32 %temp; 
	mov.b64 	{%temp, %r103}, %fd114;
	}
	add.s32 	%r104, %r103, 1048576;
	mov.b64 	%fd115, {%r102, %r104};
	fma.rn.f64 	%fd116, %fd102, 0d3EC715B371155F70, 0dBEBAC2FE66FAAC4B;
	fma.rn.f64 	%fd117, %fd116, %fd102, 0d3ED9A9B88EFCD9B8;
	fma.rn.f64 	%fd118, %fd117, %fd102, 0d3EDD0F40A8A0C4C3;
	fma.rn.f64 	%fd119, %fd118, %fd102, 0d3EF46D4CFA9E0E1F;
	fma.rn.f64 	%fd120, %fd119, %fd102, 0d3F079C168D1E2422;
	fma.rn.f64 	%fd121, %fd120, %fd102, 0d3F1C9A88C3BCA540;
	fma.rn.f64 	%fd122, %fd121, %fd102, 0d3F31C4E64BD476DF;
	fma.rn.f64 	%fd123, %fd122, %fd102, 0d3F46E8BA60009C8F;
	fma.rn.f64 	%fd124, %fd123, %fd102, 0d3F5F1C71C62B05A2;
	fma.rn.f64 	%fd125, %fd124, %fd102, 0d3F76DB6DB6DC9F2C;
	fma.rn.f64 	%fd126, %fd125, %fd102, 0d3F9333333333329C;
	fma.rn.f64 	%fd127, %fd126, %fd102, 0d3FB5555555555555;
	setp.lt.s32 	%p36, %r97, 1;
	mov.f64 	%fd128, 0d0000000000000000;
	mul.rn.f64 	%fd129, %fd24, %fd128;
	mul.f64 	%fd130, %fd102, %fd127;
	fma.rn.f64 	%fd131, %fd130, %fd115, %fd115;
	selp.f64 	%fd132, %fd129, %fd131, %p36;
	setp.lt.s32 	%p37, %r97, 0;
	mov.f64 	%fd133, 0d7FF0000000000000;
	mul.rn.f64 	%fd134, %fd132, %fd133;
	selp.f64 	%fd135, %fd134, %fd132, %p37;
	setp.lt.s32 	%p38, %r13, 0;
	mov.f64 	%fd136, 0dBCA1A62633145C07;
	add.rn.f64 	%fd137, %fd135, %fd136;
	neg.f64 	%fd138, %fd137;
	mov.f64 	%fd139, 0d400921FB54442D18;
	add.rn.f64 	%fd140, %fd139, %fd138;
	selp.f64 	%fd193, %fd140, %fd135, %p38;
$L__BB0_30:
	mov.f64 	%fd162, 0d3FF0000000000000;
	sub.f64 	%fd163, %fd162, %fd6;
	div.rn.f64 	%fd164, %fd163, %fd22;
	fma.rn.f64 	%fd195, %fd193, 0d4000000000000000, %fd194;
	sub.f64 	%fd165, %fd162, %fd164;
	mul.f64 	%fd166, %fd165, %fd195;
	fma.rn.f64 	%fd167, %fd194, %fd164, %fd166;
	mul.f64 	%fd168, %fd167, 0d3FC45AEE94DD34A8;
	setp.lt.f64 	%p40, %fd168, %fd3;
	selp.f64 	%fd189, %fd189, %fd194, %p40;
	selp.f64 	%fd188, %fd194, %fd188, %p40;
	sub.f64 	%fd169, %fd168, %fd3;
	abs.f64 	%fd170, %fd169;
	sub.f64 	%fd171, %fd189, %fd188;
	setp.gt.f64 	%p41, %fd171, 0d3E7AD7F29ABCAF48;
	setp.gt.f64 	%p42, %fd170, 0d3E7AD7F29ABCAF48;
	and.pred  	%p43, %p41, %p42;
	@%p43 bra 	$L__BB0_14;
$L__BB0_31:
	ld.param.u32 	%r155, [_Z17backProjectionKerPfyiiifS_S_S_fffffffffiii_param_19];
	cvt.f64.f32 	%fd172, %f35;
	div.rn.f64 	%fd173, %fd194, %fd172;
	cvt.f64.f32 	%fd174, %f36;
	add.f64 	%fd175, %fd173, %fd174;
	cvt.rn.f64.s32 	%fd176, %r45;
	sub.f64 	%fd177, %fd175, %fd176;
	div.rn.f64 	%fd178, %fd195, %fd172;
	add.f64 	%fd179, %fd178, %fd174;
	sub.f64 	%fd180, %fd179, %fd176;
	cvt.rzi.s32.f64 	%r105, %fd177;
	cvt.rpi.f64.f64 	%fd181, %fd180;
	cvt.rzi.s32.f64 	%r106, %fd181;
	max.s32 	%r107, %r105, 0;
	setp.lt.s32 	%p44, %r107, %r155;
	add.s32 	%r108, %r155, -1;
	selp.b32 	%r160, %r107, %r108, %p44;
	max.s32 	%r109, %r106, 0;
	setp.lt.s32 	%p45, %r109, %r155;
	selp.b32 	%r15, %r109, %r108, %p45;
	setp.gt.s32 	%p46, %r160, %r15;
	mov.f32 	%f239, 0f00000000;
	@%p46 bra 	$L__BB0_50;
	cvt.f64.f32 	%fd35, %f3;
	mov.f32 	%f239, 0f00000000;
	mov.u64 	%rd53, __cudart_i2opi_f;
$L__BB0_33:
	mov.u32 	%r16, %r160;
	add.s32 	%r110, %r16, %r45;
	cvt.rn.f32.s32 	%f157, %r110;
	sub.f32 	%f158, %f157, %f36;
	mul.f32 	%f15, %f35, %f158;
	mul.f32 	%f159, %f15, 0f3F22F983;
	cvt.rni.s32.f32 	%r168, %f159;
	cvt.rn.f32.s32 	%f160, %r168;
	fma.rn.f32 	%f161, %f160, 0fBFC90FDA, %f15;
	fma.rn.f32 	%f162, %f160, 0fB3A22168, %f161;
	fma.rn.f32 	%f238, %f160, 0fA7C234C5, %f162;
	abs.f32 	%f17, %f15;
	setp.ltu.f32 	%p47, %f17, 0f47CE4780;
	mov.u32 	%r164, %r168;
	mov.f32 	%f237, %f238;
	@%p47 bra 	$L__BB0_41;
	setp.neu.f32 	%p48, %f17, 0f7F800000;
	@%p48 bra 	$L__BB0_36;
	mov.f32 	%f165, 0f00000000;
	mul.rn.f32 	%f237, %f15, %f165;
	mov.b32 	%r164, 0;
	bra.uni 	$L__BB0_41;
$L__BB0_36:
	mov.b32 	%r18, %f15;
	shl.b32 	%r112, %r18, 8;
	or.b32  	%r19, %r112, -2147483648;
	mov.b64 	%rd69, 0;
	mov.b32 	%r161, 0;
	mov.u64 	%rd67, %rd53;
	mov.u64 	%rd68, %rd2;
$L__BB0_37:
	.pragma "nounroll";
	ld.global.nc.u32 	%r113, [%rd67];
	mad.wide.u32 	%rd45, %r113, %r19, %rd69;
	shr.u64 	%rd69, %rd45, 32;
	st.local.u32 	[%rd68], %rd45;
	add.s32 	%r161, %r161, 1;
	add.s64 	%rd68, %rd68, 4;
	add.s64 	%rd67, %rd67, 4;
	setp.ne.s32 	%p49, %r161, 6;
	@%p49 bra 	$L__BB0_37;
	shr.u32 	%r114, %r18, 23;
	st.local.u32 	[%rd2+24], %rd69;
	and.b32  	%r22, %r114, 31;
	and.b32  	%r115, %r114, 224;
	add.s32 	%r116, %r115, -128;
	shr.u32 	%r117, %r116, 5;
	mul.wide.u32 	%rd46, %r117, 4;
	sub.s64 	%rd9, %rd2, %rd46;
	ld.local.u32 	%r162, [%rd9+24];
	ld.local.u32 	%r163, [%rd9+20];
	setp.eq.s32 	%p50, %r22, 0;
	@%p50 bra 	$L__BB0_40;
	shf.l.wrap.b32 	%r162, %r163, %r162, %r22;
	ld.local.u32 	%r118, [%rd9+16];
	shf.l.wrap.b32 	%r163, %r118, %r163, %r22;
$L__BB0_40:
	shr.u32 	%r119, %r162, 30;
	shf.l.wrap.b32 	%r120, %r163, %r162, 2;
	shl.b32 	%r121, %r163, 2;
	shr.u32 	%r122, %r120, 31;
	add.s32 	%r123, %r122, %r119;
	neg.s32 	%r124, %r123;
	setp.lt.s32 	%p51, %r18, 0;
	selp.b32 	%r164, %r124, %r123, %p51;
	xor.b32  	%r125, %r120, %r18;
	shr.s32 	%r126, %r120, 31;
	xor.b32  	%r127, %r126, %r120;
	xor.b32  	%r128, %r126, %r121;
	cvt.u64.u32 	%rd47, %r127;
	shl.b64 	%rd48, %rd47, 32;
	cvt.u64.u32 	%rd49, %r128;
	or.b64  	%rd50, %rd48, %rd49;
	cvt.rn.f64.s64 	%fd182, %rd50;
	mul.f64 	%fd183, %fd182, 0d3BF921FB54442D19;
	cvt.rn.f32.f64 	%f163, %fd183;
	neg.f32 	%f164, %f163;
	setp.lt.s32 	%p52, %r125, 0;
	selp.f32 	%f237, %f164, %f163, %p52;
$L__BB0_41:
	setp.ltu.f32 	%p53, %f17, 0f47CE4780;
	add.s32 	%r130, %r164, 1;
	mul.rn.f32 	%f166, %f237, %f237;
	and.b32  	%r131, %r164, 1;
	setp.eq.b32 	%p54, %r131, 1;
	selp.f32 	%f167, %f237, 0f3F800000, %p54;
	fma.rn.f32 	%f168, %f166, %f167, 0f00000000;
	fma.rn.f32 	%f169, %f166, 0f37CBAC00, 0fBAB607ED;
	selp.f32 	%f170, 0fB94D4153, %f169, %p54;
	selp.f32 	%f171, 0f3C0885E4, 0f3D2AAABB, %p54;
	fma.rn.f32 	%f172, %f170, %f166, %f171;
	selp.f32 	%f173, 0fBE2AAAA8, 0fBEFFFFFF, %p54;
	fma.rn.f32 	%f174, %f172, %f166, %f173;
	fma.rn.f32 	%f175, %f174, %f168, %f167;
	and.b32  	%r132, %r130, 2;
	setp.eq.s32 	%p55, %r132, 0;
	mov.f32 	%f176, 0f00000000;
	sub.f32 	%f177, %f176, %f175;
	selp.f32 	%f21, %f175, %f177, %p55;
	@%p53 bra 	$L__BB0_49;
	setp.neu.f32 	%p56, %f17, 0f7F800000;
	@%p56 bra 	$L__BB0_44;
	mov.f32 	%f180, 0f00000000;
	mul.rn.f32 	%f238, %f15, %f180;
	mov.b32 	%r168, 0;
	bra.uni 	$L__BB0_49;
$L__BB0_44:
	mov.b32 	%r31, %f15;
	shl.b32 	%r134, %r31, 8;
	or.b32  	%r32, %r134, -2147483648;
	mov.b64 	%rd70, 0;
	mov.b32 	%r165, 0;
$L__BB0_45:
	.pragma "nounroll";
	mul.wide.u32 	%rd52, %r165, 4;
	add.s64 	%rd54, %rd53, %rd52;
	ld.global.nc.u32 	%r135, [%rd54];
	mad.wide.u32 	%rd55, %r135, %r32, %rd70;
	shr.u64 	%rd70, %rd55, 32;
	add.s64 	%rd56, %rd1, %rd52;
	st.local.u32 	[%rd56], %rd55;
	add.s32 	%r165, %r165, 1;
	setp.ne.s32 	%p57, %r165, 6;
	@%p57 bra 	$L__BB0_45;
	shr.u32 	%r136, %r31, 23;
	st.local.u32 	[%rd1+24], %rd70;
	and.b32  	%r35, %r136, 31;
	and.b32  	%r137, %r136, 224;
	add.s32 	%r138, %r137, -128;
	shr.u32 	%r139, %r138, 5;
	mul.wide.u32 	%rd57, %r139, 4;
	sub.s64 	%rd12, %rd1, %rd57;
	ld.local.u32 	%r166, [%rd12+24];
	ld.local.u32 	%r167, [%rd12+20];
	setp.eq.s32 	%p58, %r35, 0;
	@%p58 bra 	$L__BB0_48;
	shf.l.wrap.b32 	%r166, %r167, %r166, %r35;
	ld.local.u32 	%r140, [%rd12+16];
	shf.l.wrap.b32 	%r167, %r140, %r167, %r35;
$L__BB0_48:
	shr.u32 	%r141, %r166, 30;
	shf.l.wrap.b32 	%r142, %r167, %r166, 2;
	shl.b32 	%r143, %r167, 2;
	shr.u32 	%r144, %r142, 31;
	add.s32 	%r145, %r144, %r141;
	neg.s32 	%r146, %r145;
	setp.lt.s32 	%p59, %r31, 0;
	selp.b32 	%r168, %r146, %r145, %p59;
	xor.b32  	%r147, %r142, %r31;
	shr.s32 	%r148, %r142, 31;
	xor.b32  	%r149, %r148, %r142;
	xor.b32  	%r150, %r148, %r143;
	cvt.u64.u32 	%rd58, %r149;
	shl.b64 	%rd59, %rd58, 32;
	cvt.u64.u32 	%rd60, %r150;
	or.b64  	%rd61, %rd59, %rd60;
	cvt.rn.f64.s64 	%fd184, %rd61;
	mul.f64 	%fd185, %fd184, 0d3BF921FB54442D19;
	cvt.rn.f32.f64 	%f178, %fd185;
	neg.f32 	%f179, %f178;
	setp.lt.s32 	%p60, %r147, 0;
	selp.f32 	%f238, %f179, %f178, %p60;
$L__BB0_49:
	ld.param.f32 	%f233, [_Z17backProjectionKerPfyiiifS_S_S_fffffffffiii_param_14];
	ld.param.f32 	%f232, [_Z17backProjectionKerPfyiiifS_S_S_fffffffffiii_param_13];
	ld.param.f32 	%f231, [_Z17backProjectionKerPfyiiifS_S_S_fffffffffiii_param_12];
	ld.param.f32 	%f230, [_Z17backProjectionKerPfyiiifS_S_S_fffffffffiii_param_11];
	ld.param.f32 	%f229, [_Z17backProjectionKerPfyiiifS_S_S_fffffffffiii_param_10];
	ld.param.u64 	%rd66, [_Z17backProjectionKerPfyiiifS_S_S_fffffffffiii_param_1];
	mul.rn.f32 	%f181, %f238, %f238;
	and.b32  	%r152, %r168, 1;
	setp.eq.b32 	%p61, %r152, 1;
	selp.f32 	%f182, 0f3F800000, %f238, %p61;
	fma.rn.f32 	%f183, %f181, %f182, 0f00000000;
	fma.rn.f32 	%f184, %f181, 0f37CBAC00, 0fBAB607ED;
	selp.f32 	%f185, %f184, 0fB94D4153, %p61;
	selp.f32 	%f186, 0f3D2AAABB, 0f3C0885E4, %p61;
	fma.rn.f32 	%f187, %f185, %f181, %f186;
	selp.f32 	%f188, 0fBEFFFFFF, 0fBE2AAAA8, %p61;
	fma.rn.f32 	%f189, %f187, %f181, %f188;
	fma.rn.f32 	%f190, %f189, %f183, %f182;
	and.b32  	%r153, %r168, 2;
	setp.eq.s32 	%p62, %r153, 0;
	mov.f32 	%f191, 0f00000000;
	sub.f32 	%f192, %f191, %f190;
	selp.f32 	%f193, %f190, %f192, %p62;
	mul.f32 	%f194, %f28, %f21;
	sub.f32 	%f195, %f1, %f194;
	mul.f32 	%f196, %f28, %f193;
	sub.f32 	%f197, %f2, %f196;
	mul.f32 	%f198, %f34, %f15;
	cvt.f64.f32 	%fd186, %f198;
	fma.rn.f64 	%fd187, %fd186, 0dBFC45AEE94DD34A8, %fd35;
	cvt.rn.f32.f64 	%f199, %fd187;
	mul.f32 	%f200, %f197, %f197;
	fma.rn.f32 	%f201, %f195, %f195, %f200;
	fma.rn.f32 	%f202, %f199, %f199, %f201;
	sqrt.rn.f32 	%f203, %f202;
	mul.f32 	%f204, %f193, %f197;
	fma.rn.f32 	%f205, %f21, %f195, %f204;
	mul.f32 	%f206, %f21, %f197;
	mul.f32 	%f207, %f195, %f193;
	sub.f32 	%f208, %f206, %f207;
	mul.f32 	%f209, %f229, %f208;
	mul.f32 	%f210, %f230, %f205;
	div.rn.f32 	%f211, %f209, %f210;
	sub.f32 	%f212, %f232, %f211;
	mul.f32 	%f213, %f229, %f199;
	mul.f32 	%f214, %f231, %f205;
	div.rn.f32 	%f215, %f213, %f214;
	sub.f32 	%f216, %f233, %f215;
	add.f32 	%f217, %f212, 0f3F000000;
	add.f32 	%f218, %f216, 0f3F000000;
	cvt.rn.f32.s32 	%f219, %r16;
	add.f32 	%f220, %f219, 0f3F000000;
	tex.3d.v4.f32.f32 	{%f221, %f222, %f223, %f224}, [%rd66, {%f217, %f218, %f220, %f220}];
	div.rn.f32 	%f225, %f221, %f203;
	add.f32 	%f239, %f239, %f225;
	add.s32 	%r160, %r16, 1;
	setp.ne.s32 	%p63, %r16, %r15;
	@%p63 bra 	$L__BB0_33;
$L__BB0_50:
	ld.param.u32 	%r156, [_Z17backProjectionKerPfyiiifS_S_S_fffffffffiii_param_20];
	ld.param.u64 	%rd65, [_Z17backProjectionKerPfyiiifS_S_S_fffffffffiii_param_0];
	add.s32 	%r154, %r4, %r1;
	neg.f32 	%f226, %f239;
	cvt.rn.f32.s32 	%f227, %r156;
	div.rn.f32 	%f228, %f226, %f227;
	cvta.to.global.u64 	%rd62, %rd65;
	mul.wide.s32 	%rd63, %r154, 4;
	add.s64 	%rd64, %rd62, %rd63;
	st.global.f32 	[%rd64], %f228;
$L__BB0_51:
	ret;

}
	// .globl	_ZN3cub18CUB_300001_SM_10006detail11EmptyKernelIvEEvv
.visible .entry _ZN3cub18CUB_300001_SM_10006detail11EmptyKernelIvEEvv()
{


	ret;

}
.func  (.param .align 16 .b8 func_retval0[16]) __internal_trig_reduction_slowpathd(
	.param .b64 __internal_trig_reduction_slowpathd_param_0
)
{
	.local .align 8 .b8 	__local_depot2[40];
	.reg .b64 	%SP;
	.reg .b64 	%SPL;
	.reg .pred 	%p<10>;
	.reg .b32 	%r<47>;
	.reg .b64 	%rd<74>;
	.reg .b64 	%fd<5>;

	mov.u64 	%SPL, __local_depot2;
	ld.param.f64 	%fd4, [__internal_trig_reduction_slowpathd_param_0];
	add.u64 	%rd1, %SPL, 0;
	{
	.reg .b32 %temp; 
	mov.b64 	{%temp, %r1}, %fd4;
	}
	shr.u32 	%r2, %r1, 20;
	and.b32  	%r3, %r2, 2047;
	setp.eq.s32 	%p1, %r3, 2047;
	mov.b32 	%r46, 0;
	@%p1 bra 	$L__BB2_9;
	add.s32 	%r20, %r3, -1024;
	mov.b64 	%rd20, %fd4;
	shl.b64 	%rd2, %rd20, 11;
	shr.u32 	%r4, %r20, 6;
	sub.s32 	%r45, 15, %r4;
	sub.s32 	%r21, 19, %r4;
	setp.lt.u32 	%p2, %r20, 128;
	selp.b32 	%r6, 18, %r21, %p2;
	setp.ge.s32 	%p3, %r45, %r6;
	mov.b64 	%rd70, 0;
	@%p3 bra 	$L__BB2_4;
	add.s32 	%r23, %r6, %r4;
	neg.s32 	%r43, %r23;
	or.b64  	%rd3, %rd2, -9223372036854775808;
	mov.b64 	%rd70, 0;
	mov.b32 	%r42, 0;
	mov.u64 	%rd25, __cudart_i2opi_d;
	mov.u32 	%r44, %r45;
$L__BB2_3:
	.pragma "nounroll";
	mul.wide.s32 	%rd22, %r42, 8;
	add.s64 	%rd23, %rd1, %rd22;
	mul.wide.s32 	%rd24, %r44, 8;
	add.s64 	%rd26, %rd25, %rd24;
	ld.global.nc.u64 	%rd27, [%rd26];
	{
	.reg .u32 %r0, %r1, %r2, %r3, %alo, %ahi, %blo, %bhi, %clo, %chi;
	mov.b64 	{%alo,%ahi}, %rd27;
	mov.b64 	{%blo,%bhi}, %rd3;
	mov.b64 	{%clo,%chi}, %rd70;
	mad.lo.cc.u32 	%r0, %alo, %blo, %clo;
	madc.hi.cc.u32 	%r1, %alo, %blo, %chi;
	madc.hi.u32 	%r2, %alo, %bhi, 0;
	mad.lo.cc.u32 	%r1, %alo, %bhi, %r1;
	madc.hi.cc.u32 	%r2, %ahi, %blo, %r2;
	madc.hi.u32 	%r3, %ahi, %bhi, 0;
	mad.lo.cc.u32 	%r1, %ahi, %blo, %r1;
	madc.lo.cc.u32 	%r2, %ahi, %bhi, %r2;
	addc.u32 	%r3, %r3, 0;
	mov.b64 	%rd28, {%r0,%r1};
	mov.b64 	%rd70, {%r2,%r3};
	}
	st.local.u64 	[%rd23], %rd28;
	add.s32 	%r44, %r44, 1;
	add.s32 	%r43, %r43, 1;
	add.s32 	%r42, %r42, 1;
	setp.ne.s32 	%p4, %r43, -15;
	mov.u32 	%r45, %r6;
	@%p4 bra 	$L__BB2_3;
$L__BB2_4:
	cvt.s64.s32 	%rd29, %r45;
	cvt.u64.u32 	%rd30, %r4;
	add.s64 	%rd31, %rd30, %rd29;
	shl.b64 	%rd32, %rd31, 3;
	add.s64 	%rd33, %rd1, %rd32;
	st.local.u64 	[%rd33+-120], %rd70;
	and.b32  	%r15, %r2, 63;
	ld.local.u64 	%rd72, [%rd1+16];
	ld.local.u64 	%rd71, [%rd1+24];
	setp.eq.s32 	%p5, %r15, 0;
	@%p5 bra 	$L__BB2_6;
	shl.b64 	%rd34, %rd71, %r15;
	shr.u64 	%rd35, %rd72, 1;
	xor.b32  	%r24, %r15, 63;
	shr.u64 	%rd36, %rd35, %r24;
	or.b64  	%rd71, %rd34, %rd36;
	ld.local.u64 	%rd37, [%rd1+8];
	shl.b64 	%rd38, %rd72, %r15;
	shr.u64 	%rd39, %rd37, 1;
	shr.u64 	%rd40, %rd39, %r24;
	or.b64  	%rd72, %rd38, %rd40;
$L__BB2_6:
	and.b32  	%r25, %r1, -2147483648;
	shr.u64 	%rd41, %rd71, 62;
	cvt.u32.u64 	%r26, %rd41;
	mov.b64 	{%r27, %r28}, %rd71;
	mov.b64 	{%r29, %r30}, %rd72;
	shf.l.wrap.b32 	%r31, %r30, %r27, 2;
	shf.l.wrap.b32 	%r32, %r27, %r28, 2;
	mov.b64 	%rd42, {%r31, %r32};
	shl.b64 	%rd43, %rd72, 2;
	shr.u64 	%rd44, %rd42, 63;
	cvt.u32.u64 	%r33, %rd44;
	add.s32 	%r34, %r33, %r26;
	setp.eq.s32 	%p6, %r25, 0;
	neg.s32 	%r35, %r34;
	selp.b32 	%r46, %r34, %r35, %p6;
	setp.gt.s64 	%p7, %rd42, -1;
	mov.b64 	%rd45, 0;
	{
	.reg .u32 %r0, %r1, %r2, %r3, %a0, %a1, %a2, %a3, %b0, %b1, %b2, %b3;
	mov.b64 	{%a0,%a1}, %rd45;
	mov.b64 	{%a2,%a3}, %rd45;
	mov.b64 	{%b0,%b1}, %rd43;
	mov.b64 	{%b2,%b3}, %rd42;
	sub.cc.u32 	%r0, %a0, %b0;
	subc.cc.u32 	%r1, %a1, %b1;
	subc.cc.u32 	%r2, %a2, %b2;
	subc.u32 	%r3, %a3, %b3;
	mov.b64 	%rd46, {%r0,%r1};
	mov.b64 	%rd47, {%r2,%r3};
	}
	xor.b32  	%r36, %r25, -2147483648;
	selp.b64 	%rd73, %rd42, %rd47, %p7;
	selp.b64 	%rd14, %rd43, %rd46, %p7;
	selp.b32 	%r17, %r25, %r36, %p7;
	clz.b64 	%r37, %rd73;
	cvt.u64.u32 	%rd15, %r37;
	setp.eq.s32 	%p8, %r37, 0;
	@%p8 bra 	$L__BB2_8;
	cvt.u32.u64 	%r38, %rd15;
	and.b32  	%r39, %r38, 63;
	shl.b64 	%rd48, %rd73, %r39;
	shr.u64 	%rd49, %rd14, 1;
	not.b32 	%r40, %r38;
	and.b32  	%r41, %r40, 63;
	shr.u64 	%rd50, %rd49, %r41;
	or.b64  	%rd73, %rd48, %rd50;
$L__BB2_8:
	mov.b64 	%rd51, -3958705157555305931;
	{
	.reg .u32 %r0, %r1, %r2, %r3, %alo, %ahi, %blo, %bhi;
	mov.b64 	{%alo,%ahi}, %rd73;
	mov.b64 	{%blo,%bhi}, %rd51;
	mul.lo.u32 	%r0, %alo, %blo;
	mul.hi.u32 	%r1, %alo, %blo;
	mad.lo.cc.u32 	%r1, %alo, %bhi, %r1;
	madc.hi.u32 	%r2, %alo, %bhi, 0;
	mad.lo.cc.u32 	%r1, %ahi, %blo, %r1;
	madc.hi.cc.u32 	%r2, %ahi, %blo, %r2;
	madc.hi.u32 	%r3, %ahi, %bhi, 0;
	mad.lo.cc.u32 	%r2, %ahi, %bhi, %r2;
	addc.u32 	%r3, %r3, 0;
	mov.b64 	%rd52, {%r0,%r1};
	mov.b64 	%rd53, {%r2,%r3};
	}
	setp.gt.s64 	%p9, %rd53, 0;
	{
	.reg .u32 %r0, %r1, %r2, %r3, %a0, %a1, %a2, %a3, %b0, %b1, %b2, %b3;
	mov.b64 	{%a0,%a1}, %rd52;
	mov.b64 	{%a2,%a3}, %rd53;
	mov.b64 	{%b0,%b1}, %rd52;
	mov.b64 	{%b2,%b3}, %rd53;
	add.cc.u32 	%r0, %a0, %b0;
	addc.cc.u32 	%r1, %a1, %b1;
	addc.cc.u32 	%r2, %a2, %b2;
	addc.u32 	%r3, %a3, %b3;
	mov.b64 	%rd54, {%r0,%r1};
	mov.b64 	%rd55, {%r2,%r3};
	}
	selp.b64 	%rd56, %rd55, %rd53, %p9;
	selp.s64 	%rd57, -1, 0, %p9;
	sub.s64 	%rd58, %rd57, %rd15;
	cvt.u64.u32 	%rd59, %r17;
	shl.b64 	%rd60, %rd59, 32;
	add.s64 	%rd61, %rd56, 1;
	shr.u64 	%rd62, %rd61, 10;
	add.s64 	%rd63, %rd62, 1;
	shr.u64 	%rd64, %rd63, 1;
	shl.b64 	%rd65, %rd58, 52;
	add.s64 	%rd66, %rd65, %rd64;
	add.s64 	%rd67, %rd66, 4602678819172646912;
	or.b64  	%rd68, %rd67, %rd60;
	mov.b64 	%fd4, %rd68;
$L__BB2_9:
	st.param.f64 	[func_retval0], %fd4;
	st.param.b32 	[func_retval0+8], %r46;
	ret;

}


// ===== COMPILED SASS (sm_100) =====

	.target	sm_100

	.elftype	@"ET_EXEC"


//--------------------- .note.nv.tkinfo           --------------------------
	.section	.note.nv.tkinfo,"",@"SHT_NOTE"
	.sectionflags	@"SHF_NOTE_NV_TKINFO"
	.tkinfo
        /*0018*/ 	.word	0x00000002
        /*0030*/ 	.string	""
        /*0030*/ 	.string	"ptxas"
        /*0030*/ 	.string	"Cuda compilation tools, release 13.0, V13.0.88"
        /*0030*/ 	.string	"Build cuda_13.0.r13.0/compiler.36424714_0"
        /*0030*/ 	.string	"-arch sm_100 -m 64 "



//--------------------- .note.nv.cuinfo           --------------------------
	.section	.note.nv.cuinfo,"",@"SHT_NOTE"
	.sectionflags	@"SHF_NOTE_NV_CUINFO"
        /*0018*/ 	.short	0x0002
        /*001a*/ 	.short	0x0064
        /*001c*/ 	.short	0x0082
	.zero		2


//--------------------- .nv.info                  --------------------------
	.section	.nv.info,"",@"SHT_CUDA_INFO"
	.align	4


	//----- nvinfo : EIATTR_REGCOUNT
	.align		4
        /*0000*/ 	.byte	0x04, 0x2f
        /*0002*/ 	.short	(.L_50 - .L_49)
	.align		4
.L_49:
        /*0004*/ 	.word	index@(_Z17backProjectionKerPfyiiifS_S_S_fffffffffiii)
        /*0008*/ 	.word	0x0000002e


	//----- nvinfo : EIATTR_FRAME_SIZE
	.align		4
.L_50:
        /*000c*/ 	.byte	0x04, 0x11
        /*000e*/ 	.short	(.L_52 - .L_51)
	.align		4
.L_51:
        /*0010*/ 	.word	index@($_Z17backProjectionKerPfyiiifS_S_S_fffffffffiii$__internal_trig_reduction_slowpathd)
        /*0014*/ 	.word	0x00000048


	//----- nvinfo : EIATTR_FRAME_SIZE
	.align		4
.L_52:
        /*0018*/ 	.byte	0x04, 0x11
        /*001a*/ 	.short	(.L_54 - .L_53)
	.align		4
.L_53:
        /*001c*/ 	.word	index@($__internal_3_$__cuda_sm3x_div_rn_noftz_f32_slowpath)
        /*0020*/ 	.word	0x00000048


	//----- nvinfo : EIATTR_FRAME_SIZE
	.align		4
.L_54:
        /*0024*/ 	.byte	0x04, 0x11
        /*0026*/ 	.short	(.L_56 - .L_55)
	.align		4
.L_55:
        /*0028*/ 	.word	index@($__internal_2_$__cuda_sm20_sqrt_rn_f32_slowpath)
        /*002c*/ 	.word	0x00000048


	//----- nvinfo : EIATTR_FRAME_SIZE
	.align		4
.L_56:
        /*0030*/ 	.byte	0x04, 0x11
        /*0032*/ 	.short	(.L_58 - .L_57)
	.align		4
.L_57:
        /*0034*/ 	.word	index@($__internal_1_$__cuda_sm20_dsqrt_rn_f64_mediumpath_v1)
        /*0038*/ 	.word	0x00000048


	//----- nvinfo : EIATTR_FRAME_SIZE
	.align		4
.L_58:
        /*003c*/ 	.byte	0x04, 0x11
        /*003e*/ 	.short	(.L_60 - .L_59)
	.align		4
.L_59:
        /*0040*/ 	.word	index@($__internal_0_$__cuda_sm20_div_rn_f64_full)
        /*0044*/ 	.word	0x00000048


	//----- nvinfo : EIATTR_FRAME_SIZE
	.align		4
.L_60:
        /*0048*/ 	.byte	0x04, 0x11
        /*004a*/ 	.short	(.L_62 - .L_61)
	.align		4
.L_61:
        /*004c*/ 	.word	index@(_Z17backProjectionKerPfyiiifS_S_S_fffffffffiii)
        /*0050*/ 	.word	0x00000048


	//----- nvinfo : EIATTR_REGCOUNT
	.align		4
.L_62:
        /*0054*/ 	.byte	0x04, 0x2f
        /*0056*/ 	.short	(.L_64 - .L_63)
	.align		4
.L_63:
        /*0058*/ 	.word	index@(_ZN3cub18CUB_300001_SM_10006detail11EmptyKernelIvEEvv)
        /*005c*/ 	.word	0x00000004


	//----- nvinfo : EIATTR_FRAME_SIZE
	.align		4
.L_64:
        /*0060*/ 	.byte	0x04, 0x11
        /*0062*/ 	.short	(.L_66 - .L_65)
	.align		4
.L_65:
        /*0064*/ 	.word	index@(_ZN3cub18CUB_300001_SM_10006detail11EmptyKernelIvEEvv)
        /*0068*/ 	.word	0x00000000


	//----- nvinfo : EIATTR_MIN_STACK_SIZE
	.align		4
.L_66:
        /*006c*/ 	.byte	0x04, 0x12
        /*006e*/ 	.short	(.L_68 - .L_67)
	.align		4
.L_67:
        /*0070*/ 	.word	index@(_ZN3cub18CUB_300001_SM_10006detail11EmptyKernelIvEEvv)
        /*0074*/ 	.word	0x00000000


	//----- nvinfo : EIATTR_MIN_STACK_SIZE
	.align		4
.L_68:
        /*0078*/ 	.byte	0x04, 0x12
        /*007a*/ 	.short	(.L_70 - .L_69)
	.align		4
.L_69:
        /*007c*/ 	.word	index@(_Z17backProjectionKerPfyiiifS_S_S_fffffffffiii)
        /*0080*/ 	.word	0x00000048
.L_70:


//--------------------- .nv.compat                --------------------------
	.section	.nv.compat,"",@"SHT_CUDA_COMPAT_INFO"
	.align	4
        /*0000*/ 	.byte	0x02, 0x09, 0x00, 0x00, 0x02, 0x02, 0x02, 0x00, 0x02, 0x05, 0x05, 0x00, 0x03, 0x07, 0x01, 0x01
        /*0010*/ 	.byte	0x02, 0x03, 0x00, 0x00, 0x02, 0x06, 0x01, 0x00, 0x04, 0x0b, 0x08, 0x00, 0x01, 0x00, 0x00, 0x00
        /*0020*/ 	.byte	0x00, 0x00, 0x00, 0x00


//--------------------- .nv.info._ZN3cub18CUB_300001_SM_10006detail11EmptyKernelIvEEvv --------------------------
	.section	.nv.info._ZN3cub18CUB_300001_SM_10006detail11EmptyKernelIvEEvv,"",@"SHT_CUDA_INFO"
	.sectionflags	@""
	.align	4


	//----- nvinfo : EIATTR_CUDA_API_VERSION
	.align		4
        /*0000*/ 	.byte	0x04, 0x37
        /*0002*/ 	.short	(.L_72 - .L_71)
.L_71:
        /*0004*/ 	.word	0x00000082


	//----- nvinfo : EIATTR_SPARSE_MMA_MASK
	.align		4
.L_72:
        /*0008*/ 	.byte	0x03, 0x50
        /*000a*/ 	.short	0x0000


	//----- nvinfo : EIATTR_MAXREG_COUNT
	.align		4
        /*000c*/ 	.byte	0x03, 0x1b
        /*000e*/ 	.short	0x00ff


	//----- nvinfo : EIATTR_MERCURY_ISA_VERSION
	.align		4
        /*0010*/ 	.byte	0x03, 0x5f
        /*0012*/ 	.short	0x0101


	//----- nvinfo : EIATTR_VRC_CTA_INIT_COUNT
	.align		4
        /*0014*/ 	.byte	0x02, 0x4a
	.zero		1
	.zero		1


	//----- nvinfo : EIATTR_EXIT_INSTR_OFFSETS
	.align		4
        /*0018*/ 	.byte	0x04, 0x1c
        /*001a*/ 	.short	(.L_74 - .L_73)


	//   ....[0]....
.L_73:
        /*001c*/ 	.word	0x00000010


	//----- nvinfo : EIATTR_SW_WAR
	.align		4
.L_74:
        /*0020*/ 	.byte	0x04, 0x36
        /*0022*/ 	.short	(.L_76 - .L_75)
.L_75:
        /*0024*/ 	.word	0x00000008
.L_76:


//--------------------- .nv.info._Z17backProjectionKerPfyiiifS_S_S_fffffffffiii --------------------------
	.section	.nv.info._Z17backProjectionKerPfyiiifS_S_S_fffffffffiii,"",@"SHT_CUDA_INFO"
	.sectionflags	@""
	.align	4


	//----- nvinfo : EIATTR_CUDA_API_VERSION
	.align		4
        /*0000*/ 	.byte	0x04, 0x37
        /*0002*/ 	.short	(.L_78 - .L_77)
.L_77:
        /*0004*/ 	.word	0x00000082


	//----- nvinfo : EIATTR_KPARAM_INFO
	.align		4
.L_78:
        /*0008*/ 	.byte	0x04, 0x17
        /*000a*/ 	.short	(.L_80 - .L_79)
.L_79:
        /*000c*/ 	.word	0x00000000
        /*0010*/ 	.short	0x0014
        /*0012*/ 	.short	0x0064
        /*0014*/ 	.byte	0x00, 0xf0, 0x11, 0x00


	//----- nvinfo : EIATTR_KPARAM_INFO
	.align		4
.L_80:
        /*0018*/ 	.byte	0x04, 0x17
        /*001a*/ 	.short	(.L_82 - .L_81)
.L_81:
        /*001c*/ 	.word	0x00000000
        /*0020*/ 	.short	0x0013
        /*0022*/ 	.short	0x0060
        /*0024*/ 	.byte	0x00, 0xf0, 0x11, 0x00


	//----- nvinfo : EIATTR_KPARAM_INFO
	.align		4
.L_82:
        /*0028*/ 	.byte	0x04, 0x17
        /*002a*/ 	.short	(.L_84 - .L_83)
.L_83:
        /*002c*/ 	.word	0x00000000
        /*0030*/ 	.short	0x0012
        /*0032*/ 	.short	0x005c
        /*0034*/ 	.byte	0x00, 0xf0, 0x11, 0x00


	//----- nvinfo : EIATTR_KPARAM_INFO
	.align		4
.L_84:
        /*0038*/ 	.byte	0x04, 0x17
        /*003a*/ 	.short	(.L_86 - .L_85)
.L_85:
        /*003c*/ 	.word	0x00000000
        /*0040*/ 	.short	0x0011
        /*0042*/ 	.short	0x0058
        /*0044*/ 	.byte	0x00, 0xf0, 0x11, 0x00


	//----- nvinfo : EIATTR_KPARAM_INFO
	.align		4
.L_86:
        /*0048*/ 	.byte	0x04, 0x17
        /*004a*/ 	.short	(.L_88 - .L_87)
.L_87:
        /*004c*/ 	.word	0x00000000
        /*0050*/ 	.short	0x0010
        /*0052*/ 	.short	0x0054
        /*0054*/ 	.byte	0x00, 0xf0, 0x11, 0x00


	//----- nvinfo : EIATTR_KPARAM_INFO
	.align		4
.L_88:
        /*0058*/ 	.byte	0x04, 0x17
        /*005a*/ 	.short	(.L_90 - .L_89)
.L_89:
        /*005c*/ 	.word	0x00000000
        /*0060*/ 	.short	0x000f
        /*0062*/ 	.short	0x0050
        /*0064*/ 	.byte	0x00, 0xf0, 0x11, 0x00


	//----- nvinfo : EIATTR_KPARAM_INFO
	.align		4
.L_90:
        /*0068*/ 	.byte	0x04, 0x17
        /*006a*/ 	.short	(.L_92 - .L_91)
.L_91:
        /*006c*/ 	.word	0x00000000
        /*0070*/ 	.short	0x000e
        /*0072*/ 	.short	0x004c
        /*0074*/ 	.byte	0x00, 0xf0, 0x11, 0x00


	//----- nvinfo : EIATTR_KPARAM_INFO
	.align		4
.L_92:
        /*0078*/ 	.byte	0x04, 0x17
        /*007a*/ 	.short	(.L_94 - .L_93)
.L_93:
        /*007c*/ 	.word	0x00000000
        /*0080*/ 	.short	0x000d
        /*0082*/ 	.short	0x0048
        /*0084*/ 	.byte	0x00, 0xf0, 0x11, 0x00


	//----- nvinfo : EIATTR_KPARAM_INFO
	.align		4
.L_94:
        /*0088*/ 	.byte	0x04, 0x17
        /*008a*/ 	.short	(.L_96 - .L_95)
.L_95:
        /*008c*/ 	.word	0x00000000
        /*0090*/ 	.short	0x000c
        /*0092*/ 	.short	0x0044
        /*0094*/ 	.byte	0x00, 0xf0, 0x11, 0x00


	//----- nvinfo : EIATTR_KPARAM_INFO
	.align		4
.L_96:
        /*0098*/ 	.byte	0x04, 0x17
        /*009a*/ 	.short	(.L_98 - .L_97)
.L_97:
        /*009c*/ 	.word	0x00000000
        /*00a0*/ 	.short	0x000b
        /*00a2*/ 	.short	0x0040
        /*00a4*/ 	.byte	0x00, 0xf0, 0x11, 0x00


	//----- nvinfo : EIATTR_KPARAM_INFO
	.align		4
.L_98:
        /*00a8*/ 	.byte	0x04, 0x17
        /*00aa*/ 	.short	(.L_100 - .L_99)
.L_99:
        /*00ac*/ 	.word	0x00000000
        /*00b0*/ 	.short	0x000a
        /*00b2*/ 	.short	0x003c
        /*00b4*/ 	.byte	0x00, 0xf0, 0x11, 0x00


	//----- nvinfo : EIATTR_KPARAM_INFO
	.align		4
.L_100:
        /*00b8*/ 	.byte	0x04, 0x17
        /*00ba*/ 	.short	(.L_102 - .L_101)
.L_101:
        /*00bc*/ 	.word	0x00000000
        /*00c0*/ 	.short	0x0009
        /*00c2*/ 	.short	0x0038
        /*00c4*/ 	.byte	0x00, 0xf0, 0x11, 0x00


	//----- nvinfo : EIATTR_KPARAM_INFO
	.align		4
.L_102:
        /*00c8*/ 	.byte	0x04, 0x17
        /*00ca*/ 	.short	(.L_104 - .L_103)
.L_103:
        /*00cc*/ 	.word	0x00000000
        /*00d0*/ 	.short	0x0008
        /*00d2*/ 	.short	0x0030
        /*00d4*/ 	.byte	0x00, 0xf5, 0x21, 0x00


	//----- nvinfo : EIATTR_KPARAM_INFO
	.align		4
.L_104:
        /*00d8*/ 	.byte	0x04, 0x17
        /*00da*/ 	.short	(.L_106 - .L_105)
.L_105:
        /*00dc*/ 	.word	0x00000000
        /*00e0*/ 	.short	0x0007
        /*00e2*/ 	.short	0x0028
        /*00e4*/ 	.byte	0x00, 0xf5, 0x21, 0x00


	//----- nvinfo : EIATTR_KPARAM_INFO
	.align		4
.L_106:
        /*00e8*/ 	.byte	0x04, 0x17
        /*00ea*/ 	.short	(.L_108 - .L_107)
.L_107:
        /*00ec*/ 	.word	0x00000000
        /*00f0*/ 	.short	0x0006
        /*00f2*/ 	.short	0x0020
        /*00f4*/ 	.byte	0x00, 0xf5, 0x21, 0x00


	//----- nvinfo : EIATTR_KPARAM_INFO
	.align		4
.L_108:
        /*00f8*/ 	.byte	0x04, 0x17
        /*00fa*/ 	.short	(.L_110 - .L_109)
.L_109:
        /*00fc*/ 	.word	0x00000000
        /*0100*/ 	.short	0x0005
        /*0102*/ 	.short	0x001c
        /*0104*/ 	.byte	0x00, 0xf0, 0x11, 0x00


	//----- nvinfo : EIATTR_KPARAM_INFO
	.align		4
.L_110:
        /*0108*/ 	.byte	0x04, 0x17
        /*010a*/ 	.short	(.L_112 - .L_111)
.L_111:
        /*010c*/ 	.word	0x00000000
        /*0110*/ 	.short	0x0004
        /*0112*/ 	.short	0x0018
        /*0114*/ 	.byte	0x00, 0xf0, 0x11, 0x00


	//----- nvinfo : EIATTR_KPARAM_INFO
	.align		4
.L_112:
        /*0118*/ 	.byte	0x04, 0x17
        /*011a*/ 	.short	(.L_114 - .L_113)
.L_113:
        /*011c*/ 	.word	0x00000000
        /*0120*/ 	.short	0x0003
        /*0122*/ 	.short	0x0014
        /*0124*/ 	.byte	0x00, 0xf0, 0x11, 0x00


	//----- nvinfo : EIATTR_KPARAM_INFO
	.align		4
.L_114:
        /*0128*/ 	.byte	0x04, 0x17
        /*012a*/ 	.short	(.L_116 - .L_115)
.L_115:
        /*012c*/ 	.word	0x00000000
        /*0130*/ 	.short	0x0002
        /*0132*/ 	.short	0x0010
        /*0134*/ 	.byte	0x00, 0xf0, 0x11, 0x00


	//----- nvinfo : EIATTR_KPARAM_INFO
	.align		4
.L_116:
        /*0138*/ 	.byte	0x04, 0x17
        /*013a*/ 	.short	(.L_118 - .L_117)
.L_117:
        /*013c*/ 	.word	0x00000000
        /*0140*/ 	.short	0x0001
        /*0142*/ 	.short	0x0008
        /*0144*/ 	.byte	0x00, 0xf0, 0x21, 0x00


	//----- nvinfo : EIATTR_KPARAM_INFO
	.align		4
.L_118:
        /*0148*/ 	.byte	0x04, 0x17
        /*014a*/ 	.short	(.L_120 - .L_119)
.L_119:
        /*014c*/ 	.word	0x00000000
        /*0150*/ 	.short	0x0000
        /*0152*/ 	.short	0x0000
        /*0154*/ 	.byte	0x00, 0xf5, 0x21, 0x00


	//----- nvinfo : EIATTR_SPARSE_MMA_MASK
	.align		4
.L_120:
        /*0158*/ 	.byte	0x03, 0x50
        /*015a*/ 	.short	0x0000


	//----- nvinfo : EIATTR_MAXREG_COUNT
	.align		4
        /*015c*/ 	.byte	0x03, 0x1b
        /*015e*/ 	.short	0x00ff


	//----- nvinfo : EIATTR_EXTERNS
	.align		4
        /*0160*/ 	.byte	0x04, 0x0f
        /*0162*/ 	.short	(.L_122 - .L_121)


	//   ....[0]....
	.align		4
.L_121:
        /*0164*/ 	.word	index@(__assertfail)


	//----- nvinfo : EIATTR_MERCURY_ISA_VERSION
	.align		4
.L_122:
        /*0168*/ 	.byte	0x03, 0x5f
        /*016a*/ 	.short	0x0101


	//----- nvinfo : EIATTR_VRC_CTA_INIT_COUNT
	.align		4
        /*016c*/ 	.byte	0x02, 0x4a
	.zero		1
	.zero		1


	//----- nvinfo : EIATTR_SYSCALL_OFFSETS
	.align		4
        /*0170*/ 	.byte	0x04, 0x46
        /*0172*/ 	.short	(.L_124 - .L_123)


	//   ....[0]....
.L_123:
        /*0174*/ 	.word	0x000017f0


	//----- nvinfo : EIATTR_EXIT_INSTR_OFFSETS
	.align		4
.L_124:
        /*0178*/ 	.byte	0x04, 0x1c
        /*017a*/ 	.short	(.L_126 - .L_125)


	//   ....[0]....
.L_125:
        /*017c*/ 	.word	0x00000130


	//   ....[1]....
        /*0180*/ 	.word	0x00000ae0


	//   ....[2]....
        /*0184*/ 	.word	0x00003bb0


	//----- nvinfo : EIATTR_CRS_STACK_SIZE
	.align		4
.L_126:
        /*0188*/ 	.byte	0x04, 0x1e
        /*018a*/ 	.short	(.L_128 - .L_127)
.L_127:
        /*018c*/ 	.word	0x00000000


	//----- nvinfo : EIATTR_CBANK_PARAM_SIZE
	.align		4
.L_128:
        /*0190*/ 	.byte	0x03, 0x19
        /*0192*/ 	.short	0x0068


	//----- nvinfo : EIATTR_PARAM_CBANK
	.align		4
        /*0194*/ 	.byte	0x04, 0x0a
        /*0196*/ 	.short	(.L_130 - .L_129)
	.align		4
.L_129:
        /*0198*/ 	.word	index@(.nv.constant0._Z17backProjectionKerPfyiiifS_S_S_fffffffffiii)
        /*019c*/ 	.short	0x0380
        /*019e*/ 	.short	0x0068


	//----- nvinfo : EIATTR_SW_WAR
	.align		4
.L_130:
        /*01a0*/ 	.byte	0x04, 0x36
        /*01a2*/ 	.short	(.L_132 - .L_131)
.L_131:
        /*01a4*/ 	.word	0x00000008
.L_132:


//--------------------- .nv.callgraph             --------------------------
	.section	.nv.callgraph,"",@"SHT_CUDA_CALLGRAPH"
	.align	4
	.sectionentsize	8
	.align		4
        /*0000*/ 	.word	0x00000000
	.align		4
        /*0004*/ 	.word	0xffffffff
	.align		4
        /*0008*/ 	.word	index@(_Z17backProjectionKerPfyiiifS_S_S_fffffffffiii)
	.align		4
        /*000c*/ 	.word	index@(__assertfail)
	.align		4
        /*0010*/ 	.word	0x00000000
	.align		4
        /*0014*/ 	.word	0xfffffffe
	.align		4
        /*0018*/ 	.word	0x00000000
	.align		4
        /*001c*/ 	.word	0xfffffffd
	.align		4
        /*0020*/ 	.word	0x00000000
	.align		4
        /*0024*/ 	.word	0xfffffffc


//--------------------- .nv.constant4             --------------------------
	.section	.nv.constant4,"a",@progbits
	.align	8
	.align		8
.nv.constant4:
        /*0000*/ 	.dword	__unnamed_1
	.align		8
        /*0008*/ 	.dword	_ZN34_INTERNAL_0c9caca5_4_k_cu_c9de33434cuda3std3__45__cpo5beginE
	.align		8
        /*0010*/ 	.dword	_ZN34_INTERNAL_0c9caca5_4_k_cu_c9de33434cuda3std3__45__cpo3endE
	.align		8
        /*0018*/ 	.dword	_ZN34_INTERNAL_0c9caca5_4_k_cu_c9de33434cuda3std3__45__cpo6cbeginE
	.align		8
        /*0020*/ 	.dword	_ZN34_INTERNAL_0c9caca5_4_k_cu_c9de33434cuda3std3__45__cpo4cendE
	.align		8
        /*0028*/ 	.dword	_ZN34_INTERNAL_0c9caca5_4_k_cu_c9de33434cuda3std3__45__cpo6rbeginE
	.align		8
        /*0030*/ 	.dword	_ZN34_INTERNAL_0c9caca5_4_k_cu_c9de33434cuda3std3__45__cpo4rendE
	.align		8
        /*0038*/ 	.dword	_ZN34_INTERNAL_0c9caca5_4_k_cu_c9de33434cuda3std3__45__cpo7crbeginE
	.align		8
        /*0040*/ 	.dword	_ZN34_INTERNAL_0c9caca5_4_k_cu_c9de33434cuda3std3__45__cpo5crendE
	.align		8
        /*0048*/ 	.dword	_ZN34_INTERNAL_0c9caca5_4_k_cu_c9de33434cuda3std3__436_GLOBAL__N__0c9caca5_4_k_cu_c9de33436ignoreE
	.align		8
        /*0050*/ 	.dword	_ZN34_INTERNAL_0c9caca5_4_k_cu_c9de33434cuda3std3__419piecewise_constructE
	.align		8
        /*0058*/ 	.dword	_ZN34_INTERNAL_0c9caca5_4_k_cu_c9de33434cuda3std3__48in_placeE
	.align		8
        /*0060*/ 	.dword	_ZN34_INTERNAL_0c9caca5_4_k_cu_c9de33434cuda3std3__420unreachable_sentinelE
	.align		8
        /*0068*/ 	.dword	_ZN34_INTERNAL_0c9caca5_4_k_cu_c9de33434cuda3std3__47nulloptE
	.align		8
        /*0070*/ 	.dword	_ZN34_INTERNAL_0c9caca5_4_k_cu_c9de33434cuda3std3__48unexpectE
	.align		8
        /*0078*/ 	.dword	_ZN34_INTERNAL_0c9caca5_4_k_cu_c9de33434cuda3std6ranges3__45__cpo4swapE
	.align		8
        /*0080*/ 	.dword	_ZN34_INTERNAL_0c9caca5_4_k_cu_c9de33434cuda3std6ranges3__45__cpo9iter_moveE
	.align		8
        /*0088*/ 	.dword	_ZN34_INTERNAL_0c9caca5_4_k_cu_c9de33434cuda3std6ranges3__45__cpo5beginE
	.align		8
        /*0090*/ 	.dword	_ZN34_INTERNAL_0c9caca5_4_k_cu_c9de33434cuda3std6ranges3__45__cpo3endE
	.align		8
        /*0098*/ 	.dword	_ZN34_INTERNAL_0c9caca5_4_k_cu_c9de33434cuda3std6ranges3__45__cpo6cbeginE
	.align		8
        /*00a0*/ 	.dword	_ZN34_INTERNAL_0c9caca5_4_k_cu_c9de33434cuda3std6ranges3__45__cpo4cendE
	.align		8
        /*00a8*/ 	.dword	_ZN34_INTERNAL_0c9caca5_4_k_cu_c9de33434cuda3std6ranges3__45__cpo7advanceE
	.align		8
        /*00b0*/ 	.dword	_ZN34_INTERNAL_0c9caca5_4_k_cu_c9de33434cuda3std6ranges3__45__cpo9iter_swapE
	.align		8
        /*00b8*/ 	.dword	_ZN34_INTERNAL_0c9caca5_4_k_cu_c9de33434cuda3std6ranges3__45__cpo4nextE
	.align		8
        /*00c0*/ 	.dword	_ZN34_INTERNAL_0c9caca5_4_k_cu_c9de33434cuda3std6ranges3__45__cpo4prevE
	.align		8
        /*00c8*/ 	.dword	_ZN34_INTERNAL_0c9caca5_4_k_cu_c9de33434cuda3std6ranges3__45__cpo4dataE
	.align		8
        /*00d0*/ 	.dword	_ZN34_INTERNAL_0c9caca5_4_k_cu_c9de33434cuda3std6ranges3__45__cpo5cdataE
	.align		8
        /*00d8*/ 	.dword	_ZN34_INTERNAL_0c9caca5_4_k_cu_c9de33434cuda3std6ranges3__45__cpo4sizeE
	.align		8
        /*00e0*/ 	.dword	_ZN34_INTERNAL_0c9caca5_4_k_cu_c9de33434cuda3std6ranges3__45__cpo5ssizeE
	.align		8
        /*00e8*/ 	.dword	_ZN34_INTERNAL_0c9caca5_4_k_cu_c9de33434cuda3std6ranges3__45__cpo8distanceE
	.align		8
        /*00f0*/ 	.dword	_ZN34_INTERNAL_0c9caca5_4_k_cu_c9de33436thrust24THRUST_300001_SM_1000_NS8cuda_cub3parE
	.align		8
        /*00f8*/ 	.dword	_ZN34_INTERNAL_0c9caca5_4_k_cu_c9de33436thrust24THRUST_300001_SM_1000_NS8cuda_cub10par_nosyncE
	.align		8
        /*0100*/ 	.dword	_ZN34_INTERNAL_0c9caca5_4_k_cu_c9de33436thrust24THRUST_300001_SM_1000_NS6system6detail10sequential3seqE
	.align		8
        /*0108*/ 	.dword	_ZN34_INTERNAL_0c9caca5_4_k_cu_c9de33436thrust24THRUST_300001_SM_1000_NS12placeholders2_1E
	.align		8
        /*0110*/ 	.dword	_ZN34_INTERNAL_0c9caca5_4_k_cu_c9de33436thrust24THRUST_300001_SM_1000_NS12placeholders2_2E
	.align		8
        /*0118*/ 	.dword	_ZN34_INTERNAL_0c9caca5_4_k_cu_c9de33436thrust24THRUST_300001_SM_1000_NS12placeholders2_3E
	.align		8
        /*0120*/ 	.dword	_ZN34_INTERNAL_0c9caca5_4_k_cu_c9de33436thrust24THRUST_300001_SM_1000_NS12placeholders2_4E
	.align		8
        /*0128*/ 	.dword	_ZN34_INTERNAL_0c9caca5_4_k_cu_c9de33436thrust24THRUST_300001_SM_1000_NS12placeholders2_5E
	.align		8
        /*0130*/ 	.dword	_ZN34_INTERNAL_0c9caca5_4_k_cu_c9de33436thrust24THRUST_300001_SM_1000_NS12placeholders2_6E
	.align		8
        /*0138*/ 	.dword	_ZN34_INTERNAL_0c9caca5_4_k_cu_c9de33436thrust24THRUST_300001_SM_1000_NS12placeholders2_7E
	.align		8
        /*0140*/ 	.dword	_ZN34_INTERNAL_0c9caca5_4_k_cu_c9de33436thrust24THRUST_300001_SM_1000_NS12placeholders2_8E
	.align		8
        /*0148*/ 	.dword	_ZN34_INTERNAL_0c9caca5_4_k_cu_c9de33436thrust24THRUST_300001_SM_1000_NS12placeholders2_9E
	.align		8
        /*0150*/ 	.dword	_ZN34_INTERNAL_0c9caca5_4_k_cu_c9de33436thrust24THRUST_300001_SM_1000_NS12placeholders3_10E
	.align		8
        /*0158*/ 	.dword	_ZN34_INTERNAL_0c9caca5_4_k_cu_c9de33436thrust24THRUST_300001_SM_1000_NS3seqE
	.align		8
        /*0160*/ 	.dword	$str
	.align		8
        /*0168*/ 	.dword	$str$1
	.align		8
        /*0170*/ 	.dword	__cudart_i2opi_f
	.align		8
        /*0178*/ 	.dword	__cudart_i2opi_d
	.align		8
        /*0180*/ 	.dword	__cudart_sin_cos_coeffs
	.align		8
        /*0188*/ 	.dword	__assertfail


//--------------------- .text._ZN3cub18CUB_300001_SM_10006detail11EmptyKernelIvEEvv --------------------------
	.section	.text._ZN3cub18CUB_300001_SM_10006detail11EmptyKernelIvEEvv,"ax",@progbits
	.align	128
        .global         _ZN3cub18CUB_300001_SM_10006detail11EmptyKernelIvEEvv
        .type           _ZN3cub18CUB_300001_SM_10006detail11EmptyKernelIvEEvv,@function
        .size           _ZN3cub18CUB_300001_SM_10006detail11EmptyKernelIvEEvv,(.L_x_91 - _ZN3cub18CUB_300001_SM_10006detail11EmptyKernelIvEEvv)
        .other          _ZN3cub18CUB_300001_SM_10006detail11EmptyKernelIvEEvv,@"STO_CUDA_ENTRY STV_DEFAULT"
_ZN3cub18CUB_300001_SM_10006detail11EmptyKernelIvEEvv:
.text._ZN3cub18CUB_300001_SM_10006detail11EmptyKernelIvEEvv:
[----:B------:R-:W-:Y:S01]  /*0000*/  LDC R1, c[0x0][0x37c] ;  /* 0x0000df00ff017b82 */ /* 0x000fe20000000800 */
[----:B------:R-:W-:Y:S05]  /*0010*/  EXIT ;  /* 0x000000000000794d */ /* 0x000fea0003800000 */
.L_x_0:
[----:B------:R-:W-:-:S00]  /*0020*/  BRA `(.L_x_0) ;  /* 0xfffffffc00fc7947 */ /* 0x000fc0000383ffff */
[----:B------:R-:W-:-:S00]  /*0030*/  NOP ;  /* 0x0000000000007918 */ /* 0x000fc00000000000 */
        /* <DEDUP_REMOVED lines=12> */
.L_x_91:


//--------------------- .text._Z17backProjectionKerPfyiiifS_S_S_fffffffffiii --------------------------
	.section	.text._Z17backProjectionKerPfyiiifS_S_S_fffffffffiii,"ax",@progbits
	.align	128
        .global         _Z17backProjectionKerPfyiiifS_S_S_fffffffffiii
        .type           _Z17backProjectionKerPfyiiifS_S_S_fffffffffiii,@function
        .size           _Z17backProjectionKerPfyiiifS_S_S_fffffffffiii,(.L_x_90 - _Z17backProjectionKerPfyiiifS_S_S_fffffffffiii)
        .other          _Z17backProjectionKerPfyiiifS_S_S_fffffffffiii,@"STO_CUDA_ENTRY STV_DEFAULT"
_Z17backProjectionKerPfyiiifS_S_S_fffffffffiii:
.text._Z17backProjectionKerPfyiiifS_S_S_fffffffffiii:
[----:B------:R-:W0:Y:S01]  /*0000*/  LDC R1, c[0x0][0x37c] ;  /* 0x0000df00ff017b82 */ /* 0x000e220000000800 */
[----:B------:R-:W1:Y:S07]  /*0010*/  S2R R0, SR_TID.Z ;  /* 0x0000000000007919 */ /* 0x000e6e0000002300 */
[----:B------:R-:W2:Y:S01]  /*0020*/  LDC R3, c[0x0][0x360] ;  /* 0x0000d800ff037b82 */ /* 0x000ea20000000800 */
[----:B------:R-:W3:Y:S01]  /*0030*/  LDCU.64 UR8, c[0x0][0x390] ;  /* 0x00007200ff0877ac */ /* 0x000ee20008000a00 */
[----:B0-----:R-:W-:Y:S01]  /*0040*/  VIADD R1, R1, 0xffffffb8 ;  /* 0xffffffb801017836 */ /* 0x001fe20000000000 */
[----:B------:R-:W0:Y:S01]  /*0050*/  S2R R25, SR_TID.Y ;  /* 0x0000000000197919 */ /* 0x000e220000002200 */
[----:B------:R-:W4:Y:S01]  /*0060*/  LDCU UR7, c[0x0][0x398] ;  /* 0x00007300ff0777ac */ /* 0x000f220008000800 */
[----:B------:R-:W2:Y:S03]  /*0070*/  S2R R24, SR_TID.X ;  /* 0x0000000000187919 */ /* 0x000ea60000002100 */
[----:B------:R-:W0:Y:S08]  /*0080*/  LDC R2, c[0x0][0x364] ;  /* 0x0000d900ff027b82 */ /* 0x000e300000000800 */
[----:B------:R-:W1:Y:S08]  /*0090*/  S2UR UR6, SR_CTAID.Z ;  /* 0x00000000000679c3 */ /* 0x000e700000002700 */
[----:B------:R-:W1:Y:S08]  /*00a0*/  LDC R5, c[0x0][0x368] ;  /* 0x0000da00ff057b82 */ /* 0x000e700000000800 */
[----:B------:R-:W0:Y:S08]  /*00b0*/  S2UR UR5, SR_CTAID.Y ;  /* 0x00000000000579c3 */ /* 0x000e300000002600 */
[----:B------:R-:W2:Y:S01]  /*00c0*/  S2UR UR4, SR_CTAID.X ;  /* 0x00000000000479c3 */ /* 0x000ea20000002500 */
[----:B-1----:R-:W-:-:S05]  /*00d0*/  IMAD R0, R5, UR6, R0 ;  /* 0x0000000605007c24 */ /* 0x002fca000f8e0200 */
[----:B---3--:R-:W-:Y:S01]  /*00e0*/  ISETP.GE.AND P0, PT, R0, UR9, PT ;  /* 0x0000000900007c0c */ /* 0x008fe2000bf06270 */
[----:B0-----:R-:W-:-:S05]  /*00f0*/  IMAD R25, R2, UR5, R25 ;  /* 0x0000000502197c24 */ /* 0x001fca000f8e0219 */
[----:B------:R-:W-:Y:S01]  /*0100*/  ISETP.GE.OR P0, PT, R25, UR8, P0 ;  /* 0x0000000819007c0c */ /* 0x000fe20008706670 */
[----:B--2---:R-:W-:-:S05]  /*0110*/  IMAD R24, R3, UR4, R24 ;  /* 0x0000000403187c24 */ /* 0x004fca000f8e0218 */
[----:B----4-:R-:W-:-:S13]  /*0120*/  ISETP.GE.OR P0, PT, R24, UR7, P0 ;  /* 0x0000000718007c0c */ /* 0x010fda0008706670 */
[----:B------:R-:W-:Y:S05]  /*0130*/  @P0 EXIT ;  /* 0x000000000000094d */ /* 0x000fea0003800000 */
[----:B------:R-:W0:Y:S01]  /*0140*/  LDC.64 R4, c[0x0][0x3a0] ;  /* 0x0000e800ff047b82 */ /* 0x000e220000000a00 */
[----:B------:R-:W1:Y:S07]  /*0150*/  LDCU.64 UR36, c[0x0][0x358] ;  /* 0x00006b00ff2477ac */ /* 0x000e6e0008000a00 */
[----:B------:R-:W2:Y:S08]  /*0160*/  LDC.64 R6, c[0x0][0x3a8] ;  /* 0x0000ea00ff067b82 */ /* 0x000eb00000000a00 */
[----:B------:R-:W3:Y:S01]  /*0170*/  LDC.64 R8, c[0x0][0x3b0] ;  /* 0x0000ec00ff087b82 */ /* 0x000ee20000000a00 */
[----:B0-----:R-:W-:-:S05]  /*0180*/  IMAD.WIDE.U32 R4, R25, 0x4, R4 ;  /* 0x0000000419047825 */ /* 0x001fca00078e0004 */
[----:B-1----:R-:W3:Y:S01]  /*0190*/  LDG.E.CONSTANT R2, desc[UR36][R4.64] ;  /* 0x0000002404027981 */ /* 0x002ee2000c1e9900 */
[----:B--2---:R-:W-:-:S05]  /*01a0*/  IMAD.WIDE.U32 R6, R0, 0x4, R6 ;  /* 0x0000000400067825 */ /* 0x004fca00078e0006 */
[----:B------:R-:W2:Y:S01]  /*01b0*/  LDG.E.CONSTANT R16, desc[UR36][R6.64] ;  /* 0x0000002406107981 */ /* 0x000ea2000c1e9900 */
[----:B---3--:R-:W-:-:S05]  /*01c0*/  IMAD.WIDE R8, R24, 0x4, R8 ;  /* 0x0000000418087825 */ /* 0x008fca00078e0208 */
[----:B------:R0:W4:Y:S01]  /*01d0*/  LDG.E.CONSTANT R17, desc[UR36][R8.64] ;  /* 0x0000002408117981 */ /* 0x000122000c1e9900 */
[----:B------:R-:W-:Y:S01]  /*01e0*/  BSSY.RECONVERGENT B0, `(.L_x_1) ;  /* 0x0000048000007945 */ /* 0x000fe20003800200 */
[----:B------:R-:W-:Y:S02]  /*01f0*/  IMAD R25, R25, UR9, R0 ;  /* 0x0000000919197c24 */ /* 0x000fe4000f8e0200 */
[----:B------:R-:W-:Y:S02]  /*0200*/  IMAD.MOV.U32 R0, RZ, RZ, 0x3f800000 ;  /* 0x3f800000ff007424 */ /* 0x000fe400078e00ff */
[----:B------:R-:W-:Y:S01]  /*0210*/  IMAD.MOV.U32 R3, RZ, RZ, 0x3f800000 ;  /* 0x3f800000ff037424 */ /* 0x000fe200078e00ff */
[----:B------:R-:W-:Y:S02]  /*0220*/  FSETP.NEU.AND P0, PT, R2, 1, PT ;  /* 0x3f8000000200780b */ /* 0x000fe40003f0d000 */
[----:B--2---:R-:W-:-:S11]  /*0230*/  FSETP.NEU.AND P1, PT, R16, 1, PT ;  /* 0x3f8000001000780b */ /* 0x004fd60003f2d000 */
[----:B0-----:R-:W-:Y:S05]  /*0240*/  @!P0 BRA `(.L_x_2) ;  /* 0x0000000400048947 */ /* 0x001fea0003800000 */
[----:B------:R-:W-:-:S13]  /*0250*/  FSETP.NAN.AND P0, PT, |R2|, |R2|, PT ;  /* 0x400000020200720b */ /* 0x000fda0003f08200 */
[----:B------:R-:W-:Y:S01]  /*0260*/  @P0 FADD R3, R2, 2 ;  /* 0x4000000002030421 */ /* 0x000fe20000000000 */
[----:B------:R-:W-:Y:S06]  /*0270*/  @P0 BRA `(.L_x_2) ;  /* 0x0000000000f80947 */ /* 0x000fec0003800000 */
[C---:B------:R-:W-:Y:S01]  /*0280*/  FMUL R3, |R2|.reuse, 16777216 ;  /* 0x4b80000002037820 */ /* 0x040fe20000400200 */
[----:B------:R-:W-:Y:S01]  /*0290*/  FSETP.GEU.AND P0, PT, |R2|, 1.175494350822287508e-38, PT ;  /* 0x008000000200780b */ /* 0x000fe20003f0e200 */
[----:B------:R-:W-:-:S03]  /*02a0*/  IMAD.MOV.U32 R9, RZ, RZ, 0x3a2c32e4 ;  /* 0x3a2c32e4ff097424 */ /* 0x000fc600078e00ff */
[----:B------:R-:W-:-:S05]  /*02b0*/  FSEL R3, R3, |R2|, !P0 ;  /* 0x4000000203037208 */ /* 0x000fca0004000000 */
[----:B------:R-:W-:-:S05]  /*02c0*/  VIADD R4, R3, 0xc0cafb0d ;  /* 0xc0cafb0d03047836 */ /* 0x000fca0000000000 */
[----:B------:R-:W-:-:S04]  /*02d0*/  LOP3.LUT R4, R4, 0xff800000, RZ, 0xc0, !PT ;  /* 0xff80000004047812 */ /* 0x000fc800078ec0ff */
[-C--:B------:R-:W-:Y:S02]  /*02e0*/  IADD3 R3, PT, PT, R3, -R4.reuse, RZ ;  /* 0x8000000403037210 */ /* 0x080fe40007ffe0ff */
[----:B------:R-:W-:-:S03]  /*02f0*/  I2FP.F32.S32 R4, R4 ;  /* 0x0000000400047245 */ /* 0x000fc60000201400 */
[C---:B------:R-:W-:Y:S01]  /*0300*/  FADD R6, R3.reuse, 1 ;  /* 0x3f80000003067421 */ /* 0x040fe20000000000 */
[----:B------:R-:W-:Y:S01]  /*0310*/  FADD R5, R3, -1 ;  /* 0xbf80000003057421 */ /* 0x000fe20000000000 */
[----:B------:R-:W-:Y:S02]  /*0320*/  FSEL R3, RZ, -24, P0 ;  /* 0xc1c00000ff037808 */ /* 0x000fe40000000000 */
[----:B------:R-:W-:Y:S01]  /*0330*/  FSETP.NEU.AND P0, PT, |R2|, +INF , PT ;  /* 0x7f8000000200780b */ /* 0x000fe20003f0d200 */
[----:B------:R-:W-:Y:S01]  /*0340*/  FADD R7, R5, R5 ;  /* 0x0000000505077221 */ /* 0x000fe20000000000 */
[----:B------:R-:W0:Y:S01]  /*0350*/  MUFU.RCP R6, R6 ;  /* 0x0000000600067308 */ /* 0x000e220000001000 */
[----:B------:R-:W-:Y:S01]  /*0360*/  FFMA R3, R4, 1.1920928955078125e-07, R3 ;  /* 0x3400000004037823 */ /* 0x000fe20000000003 */
[----:B------:R-:W-:Y:S01]  /*0370*/  FSETP.NEU.AND P0, PT, R2, RZ, P0 ;  /* 0x000000ff0200720b */ /* 0x000fe2000070d000 */
[----:B0-----:R-:W-:-:S04]  /*0380*/  FMUL R8, R6, R7 ;  /* 0x0000000706087220 */ /* 0x001fc80000400000 */
[----:B------:R-:W-:Y:S01]  /*0390*/  FADD R7, R5, -R8 ;  /* 0x8000000805077221 */ /* 0x000fe20000000000 */
[CC--:B------:R-:W-:Y:S01]  /*03a0*/  FMUL R4, R8.reuse, R8.reuse ;  /* 0x0000000808047220 */ /* 0x0c0fe20000400000 */
[----:B------:R-:W-:Y:S02]  /*03b0*/  FFMA R12, R8, 1.4426950216293334961, R3 ;  /* 0x3fb8aa3b080c7823 */ /* 0x000fe40000000003 */
[----:B------:R-:W-:Y:S01]  /*03c0*/  FADD R10, R7, R7 ;  /* 0x00000007070a7221 */ /* 0x000fe20000000000 */
[C---:B------:R-:W-:Y:S01]  /*03d0*/  FFMA R7, R4.reuse, R9, 0.0032181653659790754318 ;  /* 0x3b52e7db04077423 */ /* 0x040fe20000000009 */
[----:B------:R-:W-:Y:S02]  /*03e0*/  FADD R3, R3, -R12 ;  /* 0x8000000c03037221 */ /* 0x000fe40000000000 */
[----:B------:R-:W-:Y:S01]  /*03f0*/  FFMA R5, R5, -R8, R10 ;  /* 0x8000000805057223 */ /* 0x000fe2000000000a */
[----:B------:R-:W-:Y:S01]  /*0400*/  FFMA R7, R4, R7, 0.018033718690276145935 ;  /* 0x3c93bb7304077423 */ /* 0x000fe20000000007 */
[----:B------:R-:W-:-:S02]  /*0410*/  FFMA R10, R8, 1.4426950216293334961, R3 ;  /* 0x3fb8aa3b080a7823 */ /* 0x000fc40000000003 */
[----:B------:R-:W-:Y:S01]  /*0420*/  FMUL R5, R6, R5 ;  /* 0x0000000506057220 */ /* 0x000fe20000400000 */
[----:B------:R-:W-:-:S03]  /*0430*/  FFMA R7, R4, R7, 0.12022458761930465698 ;  /* 0x3df6384f04077423 */ /* 0x000fc60000000007 */
[----:B------:R-:W-:Y:S01]  /*0440*/  FFMA R3, R5, 1.4426950216293334961, R10 ;  /* 0x3fb8aa3b05037823 */ /* 0x000fe2000000000a */
[----:B------:R-:W-:-:S03]  /*0450*/  FMUL R7, R4, R7 ;  /* 0x0000000704077220 */ /* 0x000fc60000400000 */
[----:B------:R-:W-:Y:S01]  /*0460*/  FFMA R6, R8, 1.9251366722983220825e-08, R3 ;  /* 0x32a55e3408067823 */ /* 0x000fe20000000003 */
[----:B------:R-:W-:-:S04]  /*0470*/  FMUL R4, R7, 3 ;  /* 0x4040000007047820 */ /* 0x000fc80000400000 */
[----:B------:R-:W-:Y:S01]  /*0480*/  FFMA R4, R5, R4, R6 ;  /* 0x0000000405047223 */ /* 0x000fe20000000006 */
[----:B------:R-:W-:-:S03]  /*0490*/  IMAD.MOV.U32 R6, RZ, RZ, 0x391fcb8e ;  /* 0x391fcb8eff067424 */ /* 0x000fc600078e00ff */
[----:B------:R-:W-:-:S04]  /*04a0*/  FFMA R7, R8, R7, R4 ;  /* 0x0000000708077223 */ /* 0x000fc80000000004 */
[----:B------:R-:W-:-:S04]  /*04b0*/  FADD R3, R12, R7 ;  /* 0x000000070c037221 */ /* 0x000fc80000000000 */
[----:B------:R-:W-:Y:S01]  /*04c0*/  FMUL R4, R3, 2 ;  /* 0x4000000003047820 */ /* 0x000fe20000400000 */
[----:B------:R-:W-:-:S03]  /*04d0*/  FADD R12, -R12, R3 ;  /* 0x000000030c0c7221 */ /* 0x000fc60000000100 */
[----:B------:R-:W0:Y:S01]  /*04e0*/  FRND R5, R4 ;  /* 0x0000000400057307 */ /* 0x000e220000201000 */
[----:B------:R-:W-:Y:S01]  /*04f0*/  FADD R12, R7, -R12 ;  /* 0x8000000c070c7221 */ /* 0x000fe20000000000 */
[----:B------:R-:W-:Y:S01]  /*0500*/  FFMA R3, R3, 2, -R4 ;  /* 0x4000000003037823 */ /* 0x000fe20000000804 */
[----:B------:R-:W-:-:S03]  /*0510*/  FSETP.GT.AND P3, PT, |R4|, 152, PT ;  /* 0x431800000400780b */ /* 0x000fc60003f64200 */
[----:B------:R-:W-:Y:S01]  /*0520*/  FFMA R12, R12, 2, R3 ;  /* 0x400000000c0c7823 */ /* 0x000fe20000000003 */
[----:B0-----:R-:W-:Y:S01]  /*0530*/  FADD R3, R4, -R5 ;  /* 0x8000000504037221 */ /* 0x001fe20000000000 */
[----:B------:R-:W-:-:S03]  /*0540*/  FSETP.GT.AND P2, PT, R5, RZ, PT ;  /* 0x000000ff0500720b */ /* 0x000fc60003f44000 */
[----:B------:R-:W-:Y:S01]  /*0550*/  FADD R3, R3, R12 ;  /* 0x0000000c03037221 */ /* 0x000fe20000000000 */
[----:B------:R-:W-:Y:S02]  /*0560*/  SEL R5, RZ, 0x83000000, P2 ;  /* 0x83000000ff057807 */ /* 0x000fe40001000000 */
[----:B------:R-:W-:Y:S01]  /*0570*/  FSETP.GEU.AND P2, PT, R4, RZ, PT ;  /* 0x000000ff0400720b */ /* 0x000fe20003f4e000 */
[----:B------:R-:W-:Y:S02]  /*0580*/  FFMA R6, R3, R6, 0.0013391353422775864601 ;  /* 0x3aaf85ed03067423 */ /* 0x000fe40000000006 */
[----:B------:R-:W-:Y:S02]  /*0590*/  VIADD R7, R5, 0x7f000000 ;  /* 0x7f00000005077836 */ /* 0x000fe40000000000 */
[C---:B------:R-:W-:Y:S02]  /*05a0*/  FFMA R8, R3.reuse, R6, 0.0096188392490148544312 ;  /* 0x3c1d985603087423 */ /* 0x040fe40000000006 */
[----:B------:R0:W1:Y:S02]  /*05b0*/  F2I.NTZ R6, R4 ;  /* 0x0000000400067305 */ /* 0x0000640000203100 */
[----:B------:R-:W-:-:S04]  /*05c0*/  FFMA R8, R3, R8, 0.055503588169813156128 ;  /* 0x3d6357bb03087423 */ /* 0x000fc80000000008 */
[----:B------:R-:W-:Y:S01]  /*05d0*/  FFMA R8, R3, R8, 0.24022644758224487305 ;  /* 0x3e75fdec03087423 */ /* 0x000fe20000000008 */
[----:B0-----:R-:W-:-:S03]  /*05e0*/  @!P0 FADD R4, R2, R2 ;  /* 0x0000000202048221 */ /* 0x001fc60000000000 */
[----:B------:R-:W-:-:S04]  /*05f0*/  FFMA R8, R3, R8, 0.69314718246459960938 ;  /* 0x3f31721803087423 */ /* 0x000fc80000000008 */
[----:B------:R-:W-:Y:S01]  /*0600*/  FFMA R8, R3, R8, 1 ;  /* 0x3f80000003087423 */ /* 0x000fe20000000008 */
[----:B-1----:R-:W-:Y:S01]  /*0610*/  IMAD R6, R6, 0x800000, -R5 ;  /* 0x0080000006067824 */ /* 0x002fe200078e0a05 */
[----:B------:R-:W-:Y:S02]  /*0620*/  FSEL R3, RZ, +INF , !P2 ;  /* 0x7f800000ff037808 */ /* 0x000fe40005000000 */
[----:B------:R-:W-:-:S04]  /*0630*/  FMUL R7, R7, R8 ;  /* 0x0000000807077220 */ /* 0x000fc80000400000 */
[----:B------:R-:W-:Y:S01]  /*0640*/  @!P3 FMUL R3, R6, R7 ;  /* 0x000000070603b220 */ /* 0x000fe20000400000 */
[----:B------:R-:W-:-:S07]  /*0650*/  @!P0 LOP3.LUT R3, R4, 0x7fffffff, RZ, 0xc0, !PT ;  /* 0x7fffffff04038812 */ /* 0x000fce00078ec0ff */
.L_x_2:
[----:B------:R-:W-:Y:S05]  /*0660*/  BSYNC.RECONVERGENT B0 ;  /* 0x0000000000007941 */ /* 0x000fea0003800200 */
.L_x_1:
[----:B------:R-:W-:Y:S04]  /*0670*/  BSSY.RECONVERGENT B0, `(.L_x_3) ;  /* 0x0000043000007945 */ /* 0x000fe80003800200 */
[----:B------:R-:W-:Y:S05]  /*0680*/  @!P1 BRA `(.L_x_4) ;  /* 0x0000000400049947 */ /* 0x000fea0003800000 */
[----:B------:R-:W-:-:S13]  /*0690*/  FSETP.NAN.AND P0, PT, |R16|, |R16|, PT ;  /* 0x400000101000720b */ /* 0x000fda0003f08200 */
[----:B------:R-:W-:Y:S01]  /*06a0*/  @P0 FADD R0, R16, 2 ;  /* 0x4000000010000421 */ /* 0x000fe20000000000 */
[----:B------:R-:W-:Y:S06]  /*06b0*/  @P0 BRA `(.L_x_4) ;  /* 0x0000000000f80947 */ /* 0x000fec0003800000 */
[C---:B------:R-:W-:Y:S01]  /*06c0*/  FMUL R5, |R16|.reuse, 16777216 ;  /* 0x4b80000010057820 */ /* 0x040fe20000400200 */
[----:B------:R-:W-:Y:S01]  /*06d0*/  FSETP.GEU.AND P0, PT, |R16|, 1.175494350822287508e-38, PT ;  /* 0x008000001000780b */ /* 0x000fe20003f0e200 */
[----:B------:R-:W-:-:S03]  /*06e0*/  IMAD.MOV.U32 R10, RZ, RZ, 0x3a2c32e4 ;  /* 0x3a2c32e4ff0a7424 */ /* 0x000fc600078e00ff */
[----:B------:R-:W-:-:S04]  /*06f0*/  FSEL R5, R5, |R16|, !P0 ;  /* 0x4000001005057208 */ /* 0x000fc80004000000 */
[----:B------:R-:W-:-:S04]  /*0700*/  IADD3 R0, PT, PT, R5, -0x3f3504f3, RZ ;  /* 0xc0cafb0d05007810 */ /* 0x000fc80007ffe0ff */
[----:B------:R-:W-:-:S05]  /*0710*/  LOP3.LUT R0, R0, 0xff800000, RZ, 0xc0, !PT ;  /* 0xff80000000007812 */ /* 0x000fca00078ec0ff */
[----:B------:R-:W-:Y:S01]  /*0720*/  IMAD.IADD R5, R5, 0x1, -R0 ;  /* 0x0000000105057824 */ /* 0x000fe200078e0a00 */
        /* <DEDUP_REMOVED lines=25> */
[----:B------:R-:W-:-:S04]  /*08c0*/  FFMA R9, R9, R0, R4 ;  /* 0x0000000009097223 */ /* 0x000fc80000000004 */
[----:B------:R-:W-:Y:S01]  /*08d0*/  FFMA R8, R7, R8, R9 ;  /* 0x0000000807087223 */ /* 0x000fe20000000009 */
[----:B------:R-:W-:-:S03]  /*08e0*/  IMAD.MOV.U32 R7, RZ, RZ, 0x391fcb8e ;  /* 0x391fcb8eff077424 */ /* 0x000fc600078e00ff */
        /* <DEDUP_REMOVED lines=16> */
[----:B------:R-:W0:Y:S02]  /*09f0*/  F2I.NTZ R7, R5 ;  /* 0x0000000500077305 */ /* 0x000e240000203100 */
[----:B------:R-:W-:-:S04]  /*0a00*/  FFMA R9, R0, R9, 0.055503588169813156128 ;  /* 0x3d6357bb00097423 */ /* 0x000fc80000000009 */
[----:B------:R-:W-:-:S04]  /*0a10*/  FFMA R9, R0, R9, 0.24022644758224487305 ;  /* 0x3e75fdec00097423 */ /* 0x000fc80000000009 */
[----:B------:R-:W-:-:S04]  /*0a20*/  FFMA R9, R0, R9, 0.69314718246459960938 ;  /* 0x3f31721800097423 */ /* 0x000fc80000000009 */
[----:B------:R-:W-:Y:S01]  /*0a30*/  FFMA R9, R0, R9, 1 ;  /* 0x3f80000000097423 */ /* 0x000fe20000000009 */
[----:B0-----:R-:W-:Y:S01]  /*0a40*/  LEA R7, R7, -R4, 0x17 ;  /* 0x8000000407077211 */ /* 0x001fe200078eb8ff */
[----:B------:R-:W-:Y:S01]  /*0a50*/  @!P0 FADD R4, R16, R16 ;  /* 0x0000001010048221 */ /* 0x000fe20000000000 */
[----:B------:R-:W-:Y:S01]  /*0a60*/  FSEL R0, RZ, +INF , !P1 ;  /* 0x7f800000ff007808 */ /* 0x000fe20004800000 */
[----:B------:R-:W-:-:S04]  /*0a70*/  FMUL R6, R6, R9 ;  /* 0x0000000906067220 */ /* 0x000fc80000400000 */
[----:B------:R-:W-:Y:S01]  /*0a80*/  @!P2 FMUL R0, R7, R6 ;  /* 0x000000060700a220 */ /* 0x000fe20000400000 */
[----:B------:R-:W-:-:S07]  /*0a90*/  @!P0 LOP3.LUT R0, R4, 0x7fffffff, RZ, 0xc0, !PT ;  /* 0x7fffffff04008812 */ /* 0x000fce00078ec0ff */
.L_x_4:
[----:B------:R-:W-:Y:S05]  /*0aa0*/  BSYNC.RECONVERGENT B0 ;  /* 0x0000000000007941 */ /* 0x000fea0003800200 */
.L_x_3:
[----:B------:R-:W0:Y:S01]  /*0ab0*/  LDCU UR4, c[0x0][0x39c] ;  /* 0x00007380ff0477ac */ /* 0x000e220008000800 */
[----:B------:R-:W-:-:S05]  /*0ac0*/  FADD R0, R0, R3 ;  /* 0x0000000300007221 */ /* 0x000fca0000000000 */
[----:B0-----:R-:W-:-:S13]  /*0ad0*/  FSETP.GE.AND P0, PT, R0, UR4, PT ;  /* 0x0000000400007c0b */ /* 0x001fda000bf06000 */
[----:B------:R-:W-:Y:S05]  /*0ae0*/  @P0 EXIT ;  /* 0x000000000000094d */ /* 0x000fea0003800000 */
[----:B------:R-:W0:Y:S01]  /*0af0*/  LDC R5, c[0x0][0x3b8] ;  /* 0x0000ee00ff057b82 */ /* 0x000e220000000800 */
[----:B------:R-:W-:Y:S01]  /*0b00*/  BSSY.RECONVERGENT B0, `(.L_x_5) ;  /* 0x000000f000007945 */ /* 0x000fe20003800200 */
[----:B0-----:R-:W0:Y:S08]  /*0b10*/  MUFU.RCP R0, R5 ;  /* 0x0000000500007308 */ /* 0x001e300000001000 */
[----:B------:R-:W1:Y:S01]  /*0b20*/  FCHK P0, R2, R5 ;  /* 0x0000000502007302 */ /* 0x000e620000000000 */
[----:B0-----:R-:W-:-:S04]  /*0b30*/  FFMA R3, R0, -R5, 1 ;  /* 0x3f80000000037423 */ /* 0x001fc80000000805 */
[----:B------:R-:W-:-:S04]  /*0b40*/  FFMA R3, R0, R3, R0 ;  /* 0x0000000300037223 */ /* 0x000fc80000000000 */
[----:B------:R-:W-:-:S04]  /*0b50*/  FFMA R0, R2, R3, RZ ;  /* 0x0000000302007223 */ /* 0x000fc800000000ff */
[----:B------:R-:W-:-:S04]  /*0b60*/  FFMA R4, R0, -R5, R2 ;  /* 0x8000000500047223 */ /* 0x000fc80000000002 */
[----:B------:R-:W-:Y:S01]  /*0b70*/  FFMA R28, R3, R4, R0 ;  /* 0x00000004031c7223 */ /* 0x000fe20000000000 */
[----:B-1----:R-:W-:Y:S06]  /*0b80*/  @!P0 BRA `(.L_x_6) ;  /* 0x0000000000188947 */ /* 0x002fec0003800000 */
[----:B------:R-:W0:Y:S01]  /*0b90*/  LDCU UR4, c[0x0][0x3b8] ;  /* 0x00007700ff0477ac */ /* 0x000e220008000800 */
[----:B------:R-:W-:Y:S01]  /*0ba0*/  IMAD.MOV.U32 R0, RZ, RZ, R2 ;  /* 0x000000ffff007224 */ /* 0x000fe200078e0002 */
[----:B------:R-:W-:Y:S01]  /*0bb0*/  MOV R10, 0xbe0 ;  /* 0x00000be0000a7802 */ /* 0x000fe20000000f00 */
[----:B0-----:R-:W-:-:S07]  /*0bc0*/  IMAD.U32 R3, RZ, RZ, UR4 ;  /* 0x00000004ff037e24 */ /* 0x001fce000f8e00ff */
[----:B----4-:R-:W-:Y:S05]  /*0bd0*/  CALL.REL.NOINC `($__internal_3_$__cuda_sm3x_div_rn_noftz_f32_slowpath) ;  /* 0x0000003800787944 */ /* 0x010fea0003c00000 */
[----:B------:R-:W-:-:S07]  /*0be0*/  IMAD.MOV.U32 R28, RZ, RZ, R0 ;  /* 0x000000ffff1c7224 */ /* 0x000fce00078e0000 */
.L_x_6:
[----:B------:R-:W-:Y:S05]  /*0bf0*/  BSYNC.RECONVERGENT B0 ;  /* 0x0000000000007941 */ /* 0x000fea0003800200 */
.L_x_5:
[----:B------:R-:W0:Y:S01]  /*0c00*/  LDC R5, c[0x0][0x3b8] ;  /* 0x0000ee00ff057b82 */ /* 0x000e220000000800 */
[----:B------:R-:W1:Y:S01]  /*0c10*/  F2F.F64.F32 R28, R28 ;  /* 0x0000001c001c7310 */ /* 0x000e620000201800 */
[----:B------:R-:W-:Y:S07]  /*0c20*/  BSSY.RECONVERGENT B0, `(.L_x_7) ;  /* 0x000000f000007945 */ /* 0x000fee0003800200 */
[----:B0-----:R-:W0:Y:S08]  /*0c30*/  MUFU.RCP R0, R5 ;  /* 0x0000000500007308 */ /* 0x001e300000001000 */
[----:B------:R-:W2:Y:S01]  /*0c40*/  FCHK P0, R16, R5 ;  /* 0x0000000510007302 */ /* 0x000ea20000000000 */
[----:B0-----:R-:W-:-:S04]  /*0c50*/  FFMA R3, R0, -R5, 1 ;  /* 0x3f80000000037423 */ /* 0x001fc80000000805 */
[----:B------:R-:W-:-:S04]  /*0c60*/  FFMA R26, R0, R3, R0 ;  /* 0x00000003001a7223 */ /* 0x000fc80000000000 */
[----:B------:R-:W-:-:S04]  /*0c70*/  FFMA R3, R16, R26, RZ ;  /* 0x0000001a10037223 */ /* 0x000fc800000000ff */
[----:B------:R-:W-:-:S04]  /*0c80*/  FFMA R0, R3, -R5, R16 ;  /* 0x8000000503007223 */ /* 0x000fc80000000010 */
[----:B------:R-:W-:Y:S01]  /*0c90*/  FFMA R26, R26, R0, R3 ;  /* 0x000000001a1a7223 */ /* 0x000fe20000000003 */
[----:B-12---:R-:W-:Y:S06]  /*0ca0*/  @!P0 BRA `(.L_x_8) ;  /* 0x0000000000188947 */ /* 0x006fec0003800000 */
[----:B------:R-:W0:Y:S01]  /*0cb0*/  LDCU UR4, c[0x0][0x3b8] ;  /* 0x00007700ff0477ac */ /* 0x000e220008000800 */
[----:B------:R-:W-:Y:S01]  /*0cc0*/  IMAD.MOV.U32 R0, RZ, RZ, R16 ;  /* 0x000000ffff007224 */ /* 0x000fe200078e0010 */
[----:B------:R-:W-:Y:S02]  /*0cd0*/  MOV R10, 0xd00 ;  /* 0x00000d00000a7802 */ /* 0x000fe40000000f00 */
[----:B0-----:R-:W-:-:S07]  /*0ce0*/  MOV R3, UR4 ;  /* 0x0000000400037c02 */ /* 0x001fce0008000f00 */
[----:B----4-:R-:W-:Y:S05]  /*0cf0*/  CALL.REL.NOINC `($__internal_3_$__cuda_sm3x_div_rn_noftz_f32_slowpath) ;  /* 0x0000003800307944 */ /* 0x010fea0003c00000 */
[----:B------:R-:W-:-:S07]  /*0d00*/  IMAD.MOV.U32 R26, RZ, RZ, R0 ;  /* 0x000000ffff1a7224 */ /* 0x000fce00078e0000 */
.L_x_8:
[----:B------:R-:W-:Y:S05]  /*0d10*/  BSYNC.RECONVERGENT B0 ;  /* 0x0000000000007941 */ /* 0x000fea0003800200 */
.L_x_7:
[----:B------:R-:W0:Y:S01]  /*0d20*/  LDC R6, c[0x0][0x3d0] ;  /* 0x0000f400ff067b82 */ /* 0x000e220000000800 */
[----:B------:R-:W1:Y:S01]  /*0d30*/  F2F.F64.F32 R26, R26 ;  /* 0x0000001a001a7310 */ /* 0x000e620000201800 */
[----:B------:R-:W-:Y:S07]  /*0d40*/  BSSY.RECONVERGENT B0, `(.L_x_9) ;  /* 0x000000f000007945 */ /* 0x000fee0003800200 */
[----:B0-----:R-:W0:Y:S08]  /*0d50*/  MUFU.RCP R0, R6 ;  /* 0x0000000600007308 */ /* 0x001e300000001000 */
[----:B----4-:R-:W2:Y:S01]  /*0d60*/  FCHK P0, R17, R6 ;  /* 0x0000000611007302 */ /* 0x010ea20000000000 */
        /* <DEDUP_REMOVED lines=8> */
[----:B------:R-:W-:Y:S01]  /*0df0*/  MOV R10, 0xe20 ;  /* 0x00000e20000a7802 */ /* 0x000fe20000000f00 */
[----:B0-----:R-:W-:-:S07]  /*0e00*/  IMAD.U32 R3, RZ, RZ, UR4 ;  /* 0x00000004ff037e24 */ /* 0x001fce000f8e00ff */
[----:B------:R-:W-:Y:S05]  /*0e10*/  CALL.REL.NOINC `($__internal_3_$__cuda_sm3x_div_rn_noftz_f32_slowpath) ;  /* 0x0000003400e87944 */ /* 0x000fea0003c00000 */
[----:B------:R-:W-:-:S07]  /*0e20*/  IMAD.MOV.U32 R18, RZ, RZ, R0 ;  /* 0x000000ffff127224 */ /* 0x000fce00078e0000 */
.L_x_10:
[----:B------:R-:W-:Y:S05]  /*0e30*/  BSYNC.RECONVERGENT B0 ;  /* 0x0000000000007941 */ /* 0x000fea0003800200 */
.L_x_9:
[----:B------:R-:W0:Y:S01]  /*0e40*/  F2F.F64.F32 R18, R18 ;  /* 0x0000001200127310 */ /* 0x000e220000201800 */
[----:B------:R-:W-:Y:S01]  /*0e50*/  UMOV UR4, 0x54442d18 ;  /* 0x54442d1800047882 */ /* 0x000fe20000000000 */
[----:B------:R-:W-:Y:S01]  /*0e60*/  UMOV UR5, 0x401921fb ;  /* 0x401921fb00057882 */ /* 0x000fe20000000000 */
[----:B------:R-:W1:Y:S01]  /*0e70*/  LDCU.64 UR38, c[0x4][0x180] ;  /* 0x01003000ff2677ac */ /* 0x000e620008000a00 */
[----:B------:R-:W-:Y:S01]  /*0e80*/  BSSY.RECONVERGENT B6, `(.L_x_11) ;  /* 0x0000171000067945 */ /* 0x000fe20003800200 */
[----:B------:R-:W-:Y:S02]  /*0e90*/  CS2R R30, SRZ ;  /* 0x00000000001e7805 */ /* 0x000fe4000001ff00 */
[----:B------:R-:W-:Y:S01]  /*0ea0*/  CS2R R12, SRZ ;  /* 0x00000000000c7805 */ /* 0x000fe2000001ff00 */
[----:B0-----:R-:W-:-:S08]  /*0eb0*/  DMUL R34, R18, UR4 ;  /* 0x0000000412227c28 */ /* 0x001fd00008000000 */
[----:B------:R-:W-:Y:S01]  /*0ec0*/  DADD R32, R34, -UR4 ;  /* 0x8000000422207e29 */ /* 0x000fe20008000000 */
[----:B------:R-:W-:Y:S01]  /*0ed0*/  UMOV UR4, 0x9abcaf48 ;  /* 0x9abcaf4800047882 */ /* 0x000fe20000000000 */
[----:B------:R-:W-:-:S06]  /*0ee0*/  UMOV UR5, 0x3e7ad7f2 ;  /* 0x3e7ad7f200057882 */ /* 0x000fcc0000000000 */
[----:B------:R-:W-:-:S08]  /*0ef0*/  DADD R4, R34, -R32 ;  /* 0x0000000022047229 */ /* 0x000fd00000000820 */
[----:B------:R-:W-:-:S14]  /*0f00*/  DSETP.GT.AND P0, PT, R4, UR4, PT ;  /* 0x0000000404007e2a */ /* 0x000fdc000bf04000 */
[----:B-1----:R-:W-:Y:S05]  /*0f10*/  @!P0 BRA `(.L_x_12) ;  /* 0x00000014009c8947 */ /* 0x002fea0003800000 */
[----:B------:R-:W-:-:S08]  /*0f20*/  DMUL R22, R26, R26 ;  /* 0x0000001a1a167228 */ /* 0x000fd00000000000 */
[----:B------:R-:W-:-:S11]  /*0f30*/  DFMA R22, R28, R28, R22 ;  /* 0x0000001c1c16722b */ /* 0x000fd60000000016 */
.L_x_30:
[----:B------:R-:W-:Y:S01]  /*0f40*/  DADD R30, R32, R34 ;  /* 0x00000000201e7229 */ /* 0x000fe20000000022 */
[----:B------:R-:W-:Y:S07]  /*0f50*/  BSSY.RECONVERGENT B0, `(.L_x_13) ;  /* 0x000001d000007945 */ /* 0x000fee0003800200 */
[----:B------:R-:W-:-:S08]  /*0f60*/  DMUL R30, R30, 0.5 ;  /* 0x3fe000001e1e7828 */ /* 0x000fd00000000000 */
[----:B------:R-:W-:-:S14]  /*0f70*/  DSETP.NEU.AND P2, PT, |R30|, +INF , PT ;  /* 0x7ff000001e00742a */ /* 0x000fdc0003f4d200 */
[----:B------:R-:W-:Y:S01]  /*0f80*/  @!P2 DMUL R20, RZ, R30 ;  /* 0x0000001eff14a228 */ /* 0x000fe20000000000 */
[----:B------:R-:W-:Y:S01]  /*0f90*/  @!P2 MOV R0, RZ ;  /* 0x000000ff0000a202 */ /* 0x000fe20000000f00 */
[----:B------:R-:W-:Y:S09]  /*0fa0*/  @!P2 BRA `(.L_x_14) ;  /* 0x00000000005ca947 */ /* 0x000ff20003800000 */
[----:B------:R-:W-:Y:S01]  /*0fb0*/  UMOV UR4, 0x6dc9c883 ;  /* 0x6dc9c88300047882 */ /* 0x000fe20000000000 */
[----:B------:R-:W-:Y:S01]  /*0fc0*/  UMOV UR5, 0x3fe45f30 ;  /* 0x3fe45f3000057882 */ /* 0x000fe20000000000 */
[C---:B------:R-:W-:Y:S02]  /*0fd0*/  DSETP.GE.AND P0, PT, |R30|.reuse, 2.14748364800000000000e+09, PT ;  /* 0x41e000001e00742a */ /* 0x040fe40003f06200 */
[----:B------:R-:W-:Y:S01]  /*0fe0*/  DMUL R4, R30, UR4 ;  /* 0x000000041e047c28 */ /* 0x000fe20008000000 */
[----:B------:R-:W-:Y:S01]  /*0ff0*/  UMOV UR4, 0x54442d18 ;  /* 0x54442d1800047882 */ /* 0x000fe20000000000 */
[----:B------:R-:W-:-:S04]  /*1000*/  UMOV UR5, 0x3ff921fb ;  /* 0x3ff921fb00057882 */ /* 0x000fc80000000000 */
[----:B------:R-:W0:Y:S08]  /*1010*/  F2I.F64 R0, R4 ;  /* 0x0000000400007311 */ /* 0x000e300000301100 */
[----:B0-----:R-:W0:Y:S02]  /*1020*/  I2F.F64 R20, R0 ;  /* 0x0000000000147312 */ /* 0x001e240000201c00 */
[----:B0-----:R-:W-:Y:S01]  /*1030*/  DFMA R6, R20, -UR4, R30 ;  /* 0x8000000414067c2b */ /* 0x001fe2000800001e */
[----:B------:R-:W-:Y:S01]  /*1040*/  UMOV UR4, 0x33145c00 ;  /* 0x33145c0000047882 */ /* 0x000fe20000000000 */
[----:B------:R-:W-:-:S06]  /*1050*/  UMOV UR5, 0x3c91a626 ;  /* 0x3c91a62600057882 */ /* 0x000fcc0000000000 */
[----:B------:R-:W-:Y:S01]  /*1060*/  DFMA R6, R20, -UR4, R6 ;  /* 0x8000000414067c2b */ /* 0x000fe20008000006 */
[----:B------:R-:W-:Y:S01]  /*1070*/  UMOV UR4, 0x252049c0 ;  /* 0x252049c000047882 */ /* 0x000fe20000000000 */
[----:B------:R-:W-:-:S06]  /*1080*/  UMOV UR5, 0x397b839a ;  /* 0x397b839a00057882 */ /* 0x000fcc0000000000 */
[----:B------:R-:W-:Y:S01]  /*1090*/  DFMA R20, R20, -UR4, R6 ;  /* 0x8000000414147c2b */ /* 0x000fe20008000006 */
[----:B------:R-:W-:Y:S10]  /*10a0*/  @!P0 BRA `(.L_x_14) ;  /* 0x00000000001c8947 */ /* 0x000ff40003800000 */
[----:B------:R-:W-:Y:S01]  /*10b0*/  IMAD.MOV.U32 R12, RZ, RZ, R30 ;  /* 0x000000ffff0c7224 */ /* 0x000fe200078e001e */
[----:B------:R-:W-:Y:S01]  /*10c0*/  MOV R0, 0x10f0 ;  /* 0x000010f000007802 */ /* 0x000fe20000000f00 */
[----:B------:R-:W-:-:S07]  /*10d0*/  IMAD.MOV.U32 R3, RZ, RZ, R31 ;  /* 0x000000ffff037224 */ /* 0x000fce00078e001f */
[----:B------:R-:W-:Y:S05]  /*10e0*/  CALL.REL.NOINC `($_Z17backProjectionKerPfyiiifS_S_S_fffffffffiii$__internal_trig_reduction_slowpathd) ;  /* 0x0000003800cc7944 */ /* 0x000fea0003c00000 */
[----:B------:R-:W-:Y:S01]  /*10f0*/  IMAD.MOV.U32 R0, RZ, RZ, R3 ;  /* 0x000000ffff007224 */ /* 0x000fe200078e0003 */
[----:B------:R-:W-:Y:S01]  /*1100*/  MOV R21, R13 ;  /* 0x0000000d00157202 */ /* 0x000fe20000000f00 */
[----:B------:R-:W-:-:S07]  /*1110*/  IMAD.MOV.U32 R20, RZ, RZ, R12 ;  /* 0x000000ffff147224 */ /* 0x000fce00078e000c */
.L_x_14:
[----:B------:R-:W-:Y:S05]  /*1120*/  BSYNC.RECONVERGENT B0 ;  /* 0x0000000000007941 */ /* 0x000fea0003800200 */
.L_x_13:
[----:B------:R-:W-:-:S05]  /*1130*/  IMAD.SHL.U32 R3, R0, 0x40, RZ ;  /* 0x0000004000037824 */ /* 0x000fca00078e00ff */
[----:B------:R-:W-:-:S04]  /*1140*/  LOP3.LUT R3, R3, 0x40, RZ, 0xc0, !PT ;  /* 0x0000004003037812 */ /* 0x000fc800078ec0ff */
[----:B------:R-:W-:-:S05]  /*1150*/  IADD3 R40, P0, PT, R3, UR38, RZ ;  /* 0x0000002603287c10 */ /* 0x000fca000ff1e0ff */
[----:B------:R-:W-:-:S05]  /*1160*/  IMAD.X R41, RZ, RZ, UR39, P0 ;  /* 0x00000027ff297e24 */ /* 0x000fca00080e06ff */
[----:B------:R-:W2:Y:S04]  /*1170*/  LDG.E.128.CONSTANT R4, desc[UR36][R40.64] ;  /* 0x0000002428047981 */ /* 0x000ea8000c1e9d00 */
[----:B------:R-:W3:Y:S04]  /*1180*/  LDG.E.128.CONSTANT R8, desc[UR36][R40.64+0x10] ;  /* 0x0000102428087981 */ /* 0x000ee8000c1e9d00 */
[----:B------:R-:W4:Y:S01]  /*1190*/  LDG.E.128.CONSTANT R12, desc[UR36][R40.64+0x20] ;  /* 0x00002024280c7981 */ /* 0x000f22000c1e9d00 */
[----:B------:R-:W-:Y:S01]  /*11a0*/  LOP3.LUT R3, R0, 0x1, RZ, 0xc0, !PT ;  /* 0x0000000100037812 */ /* 0x000fe200078ec0ff */
[----:B------:R-:W-:Y:S01]  /*11b0*/  IMAD.MOV.U32 R38, RZ, RZ, 0x20fd8164 ;  /* 0x20fd8164ff267424 */ /* 0x000fe200078e00ff */
[----:B------:R-:W-:Y:S01]  /*11c0*/  DMUL R36, R20, R20 ;  /* 0x0000001414247228 */ /* 0x000fe20000000000 */
[----:B------:R-:W-:Y:S01]  /*11d0*/  BSSY.RECONVERGENT B0, `(.L_x_15) ;  /* 0x0000030000007945 */ /* 0x000fe20003800200 */
[----:B------:R-:W-:Y:S01]  /*11e0*/  ISETP.NE.U32.AND P0, PT, R3, 0x1, PT ;  /* 0x000000010300780c */ /* 0x000fe20003f05070 */
[----:B------:R-:W-:-:S03]  /*11f0*/  IMAD.MOV.U32 R3, RZ, RZ, 0x3da8ff83 ;  /* 0x3da8ff83ff037424 */ /* 0x000fc600078e00ff */
[----:B------:R-:W-:Y:S02]  /*1200*/  FSEL R38, R38, -8.06006814911005101289e+34, !P0 ;  /* 0xf9785eba26267808 */ /* 0x000fe40004000000 */
[----:B------:R-:W-:-:S06]  /*1210*/  FSEL R39, -R3, 0.11223486810922622681, !P0 ;  /* 0x3de5db6503277808 */ /* 0x000fcc0004000100 */
[----:B--2---:R-:W-:-:S08]  /*1220*/  DFMA R4, R36, R38, R4 ;  /* 0x000000262404722b */ /* 0x004fd00000000004 */
[----:B------:R-:W-:-:S08]  /*1230*/  DFMA R4, R36, R4, R6 ;  /* 0x000000042404722b */ /* 0x000fd00000000006 */
[----:B---3--:R-:W-:-:S08]  /*1240*/  DFMA R4, R36, R4, R8 ;  /* 0x000000042404722b */ /* 0x008fd00000000008 */
[----:B------:R-:W-:-:S08]  /*1250*/  DFMA R4, R36, R4, R10 ;  /* 0x000000042404722b */ /* 0x000fd0000000000a */
[----:B----4-:R-:W-:-:S08]  /*1260*/  DFMA R4, R36, R4, R12 ;  /* 0x000000042404722b */ /* 0x010fd0000000000c */
[----:B------:R-:W-:-:S08]  /*1270*/  DFMA R4, R36, R4, R14 ;  /* 0x000000042404722b */ /* 0x000fd0000000000e */
[----:B------:R-:W-:Y:S02]  /*1280*/  DFMA R20, R4, R20, R20 ;  /* 0x000000140414722b */ /* 0x000fe40000000014 */
[----:B------:R-:W-:-:S10]  /*1290*/  DFMA R4, R36, R4, 1 ;  /* 0x3ff000002404742b */ /* 0x000fd40000000004 */
[----:B------:R-:W-:Y:S02]  /*12a0*/  FSEL R6, R4, R20, !P0 ;  /* 0x0000001404067208 */ /* 0x000fe40004000000 */
[----:B------:R-:W-:Y:S01]  /*12b0*/  FSEL R7, R5, R21, !P0 ;  /* 0x0000001505077208 */ /* 0x000fe20004000000 */
[----:B------:R-:W-:Y:S01]  /*12c0*/  @!P2 DMUL R20, RZ, R30 ;  /* 0x0000001eff14a228 */ /* 0x000fe20000000000 */
[----:B------:R-:W-:Y:S02]  /*12d0*/  LOP3.LUT P0, RZ, R0, 0x2, RZ, 0xc0, !PT ;  /* 0x0000000200ff7812 */ /* 0x000fe4000780c0ff */
[----:B------:R-:W-:Y:S02]  /*12e0*/  @!P2 MOV R0, 0x1 ;  /* 0x000000010000a802 */ /* 0x000fe40000000f00 */
[----:B------:R-:W-:-:S10]  /*12f0*/  DADD R4, RZ, -R6 ;  /* 0x00000000ff047229 */ /* 0x000fd40000000806 */
[----:B------:R-:W-:Y:S02]  /*1300*/  FSEL R36, R6, R4, !P0 ;  /* 0x0000000406247208 */ /* 0x000fe40004000000 */
[----:B------:R-:W-:Y:S01]  /*1310*/  FSEL R37, R7, R5, !P0 ;  /* 0x0000000507257208 */ /* 0x000fe20004000000 */
[----:B------:R-:W-:Y:S06]  /*1320*/  @!P2 BRA `(.L_x_16) ;  /* 0x000000000068a947 */ /* 0x000fec0003800000 */
[----:B------:R-:W-:Y:S01]  /*1330*/  UMOV UR4, 0x6dc9c883 ;  /* 0x6dc9c88300047882 */ /* 0x000fe20000000000 */
[----:B------:R-:W-:Y:S01]  /*1340*/  UMOV UR5, 0x3fe45f30 ;  /* 0x3fe45f3000057882 */ /* 0x000fe20000000000 */
[C---:B------:R-:W-:Y:S01]  /*1350*/  DSETP.GE.AND P0, PT, |R30|.reuse, 2.14748364800000000000e+09, PT ;  /* 0x41e000001e00742a */ /* 0x040fe20003f06200 */
[----:B------:R-:W-:Y:S01]  /*1360*/  BSSY.RECONVERGENT B1, `(.L_x_17) ;  /* 0x0000015000017945 */ /* 0x000fe20003800200 */
        /* <DEDUP_REMOVED lines=20> */
.L_x_18:
[----:B------:R-:W-:Y:S05]  /*14b0*/  BSYNC.RECONVERGENT B1 ;  /* 0x0000000000017941 */ /* 0x000fea0003800200 */
.L_x_17:
[----:B------:R-:W-:-:S07]  /*14c0*/  VIADD R0, R0, 0x1 ;  /* 0x0000000100007836 */ /* 0x000fce0000000000 */
.L_x_16:
[----:B------:R-:W-:Y:S05]  /*14d0*/  BSYNC.RECONVERGENT B0 ;  /* 0x0000000000007941 */ /* 0x000fea0003800200 */
.L_x_15:
        /* <DEDUP_REMOVED lines=11> */
[----:B------:R-:W-:-:S02]  /*1590*/  ISETP.NE.U32.AND P0, PT, R3, 0x1, PT ;  /* 0x000000010300780c */ /* 0x000fc40003f05070 */
[----:B------:R-:W-:Y:S02]  /*15a0*/  MOV R3, 0x3da8ff83 ;  /* 0x3da8ff8300037802 */ /* 0x000fe40000000f00 */
[----:B------:R-:W-:Y:S02]  /*15b0*/  FSEL R40, R40, -8.06006814911005101289e+34, !P0 ;  /* 0xf9785eba28287808 */ /* 0x000fe40004000000 */
[----:B------:R-:W-:-:S06]  /*15c0*/  FSEL R41, -R3, 0.11223486810922622681, !P0 ;  /* 0x3de5db6503297808 */ /* 0x000fcc0004000100 */
[----:B--2---:R-:W-:-:S08]  /*15d0*/  DFMA R4, R38, R40, R4 ;  /* 0x000000282604722b */ /* 0x004fd00000000004 */
[----:B------:R-:W-:Y:S02]  /*15e0*/  DFMA R4, R38, R4, R6 ;  /* 0x000000042604722b */ /* 0x000fe40000000006 */
[----:B------:R-:W-:-:S06]  /*15f0*/  DFMA R6, R26, -R36, 1 ;  /* 0x3ff000001a06742b */ /* 0x000fcc0000000824 */
[----:B---3--:R-:W-:-:S08]  /*1600*/  DFMA R4, R38, R4, R8 ;  /* 0x000000042604722b */ /* 0x008fd00000000008 */
[----:B------:R-:W-:-:S08]  /*1610*/  DFMA R4, R38, R4, R10 ;  /* 0x000000042604722b */ /* 0x000fd0000000000a */
[----:B----4-:R-:W-:-:S08]  /*1620*/  DFMA R4, R38, R4, R12 ;  /* 0x000000042604722b */ /* 0x010fd0000000000c */
[----:B------:R-:W-:-:S08]  /*1630*/  DFMA R4, R38, R4, R14 ;  /* 0x000000042604722b */ /* 0x000fd0000000000e */
[----:B------:R-:W-:Y:S02]  /*1640*/  DFMA R20, R4, R20, R20 ;  /* 0x000000140414722b */ /* 0x000fe40000000014 */
[----:B------:R-:W-:-:S10]  /*1650*/  DFMA R4, R38, R4, 1 ;  /* 0x3ff000002604742b */ /* 0x000fd40000000004 */
[----:B------:R-:W-:Y:S02]  /*1660*/  FSEL R8, R4, R20, !P0 ;  /* 0x0000001404087208 */ /* 0x000fe40004000000 */
[----:B------:R-:W-:Y:S02]  /*1670*/  FSEL R9, R5, R21, !P0 ;  /* 0x0000001505097208 */ /* 0x000fe40004000000 */
[----:B------:R-:W-:-:S04]  /*1680*/  LOP3.LUT P0, RZ, R0, 0x2, RZ, 0xc0, !PT ;  /* 0x0000000200ff7812 */ /* 0x000fc8000780c0ff */
[----:B------:R-:W-:-:S10]  /*1690*/  DADD R4, RZ, -R8 ;  /* 0x00000000ff047229 */ /* 0x000fd40000000808 */
[----:B------:R-:W-:Y:S02]  /*16a0*/  FSEL R40, R8, R4, !P0 ;  /* 0x0000000408287208 */ /* 0x000fe40004000000 */
[----:B------:R-:W-:-:S06]  /*16b0*/  FSEL R41, R9, R5, !P0 ;  /* 0x0000000509297208 */ /* 0x000fcc0004000000 */
[----:B------:R-:W-:-:S08]  /*16c0*/  DFMA R6, R28, -R40, R6 ;  /* 0x800000281c06722b */ /* 0x000fd00000000006 */
[----:B------:R-:W-:-:S08]  /*16d0*/  DADD R38, R6, R6 ;  /* 0x0000000006267229 */ /* 0x000fd00000000006 */
[----:B------:R-:W-:-:S14]  /*16e0*/  DSETP.NEU.AND P0, PT, R38, RZ, PT ;  /* 0x000000ff2600722a */ /* 0x000fdc0003f0d000 */
[----:B------:R-:W-:Y:S05]  /*16f0*/  @P0 BRA `(.L_x_20) ;  /* 0x0000000000400947 */ /* 0x000fea0003800000 */
[----:B------:R-:W-:Y:S01]  /*1700*/  MOV R14, 0x188 ;  /* 0x00000188000e7802 */ /* 0x000fe20000000f00 */
[----:B------:R-:W0:Y:S01]  /*1710*/  LDCU.64 UR4, c[0x4][0x160] ;  /* 0x01002c00ff0477ac */ /* 0x000e220008000a00 */
[----:B------:R-:W-:Y:S02]  /*1720*/  IMAD.MOV.U32 R8, RZ, RZ, 0x7e ;  /* 0x0000007eff087424 */ /* 0x000fe400078e00ff */
[----:B------:R-:W-:Y:S01]  /*1730*/  IMAD.MOV.U32 R12, RZ, RZ, 0x1 ;  /* 0x00000001ff0c7424 */ /* 0x000fe200078e00ff */
[----:B------:R-:W1:Y:S01]  /*1740*/  LDCU.64 UR6, c[0x4][0x168] ;  /* 0x01002d00ff0677ac */ /* 0x000e620008000a00 */
[----:B------:R-:W2:Y:S01]  /*1750*/  LDC.64 R14, c[0x4][R14] ;  /* 0x010000000e0e7b82 */ /* 0x000ea20000000a00 */
[----:B------:R-:W-:Y:S01]  /*1760*/  IMAD.MOV.U32 R13, RZ, RZ, RZ ;  /* 0x000000ffff0d7224 */ /* 0x000fe200078e00ff */
[----:B------:R-:W3:Y:S01]  /*1770*/  LDCU.64 UR8, c[0x4][URZ] ;  /* 0x01000000ff0877ac */ /* 0x000ee20008000a00 */
[----:B0-----:R-:W-:Y:S02]  /*1780*/  IMAD.U32 R4, RZ, RZ, UR4 ;  /* 0x00000004ff047e24 */ /* 0x001fe4000f8e00ff */
[----:B------:R-:W-:-:S02]  /*1790*/  IMAD.U32 R5, RZ, RZ, UR5 ;  /* 0x00000005ff057e24 */ /* 0x000fc4000f8e00ff */
[----:B-1----:R-:W-:Y:S02]  /*17a0*/  IMAD.U32 R6, RZ, RZ, UR6 ;  /* 0x00000006ff067e24 */ /* 0x002fe4000f8e00ff */
[----:B------:R-:W-:Y:S01]  /*17b0*/  IMAD.U32 R7, RZ, RZ, UR7 ;  /* 0x00000007ff077e24 */ /* 0x000fe2000f8e00ff */
[----:B---3--:R-:W-:Y:S01]  /*17c0*/  MOV R10, UR8 ;  /* 0x00000008000a7c02 */ /* 0x008fe20008000f00 */
[----:B------:R-:W-:-:S07]  /*17d0*/  IMAD.U32 R11, RZ, RZ, UR9 ;  /* 0x00000009ff0b7e24 */ /* 0x000fce000f8e00ff */
[----:B------:R-:W-:-:S07]  /*17e0*/  LEPC R20, `(.L_x_20) ;  /* 0x000000001014794e */ /* 0x000fce0000000000 */
[----:B--2---:R-:W-:Y:S05]  /*17f0*/  CALL.ABS.NOINC R14 ;  /* 0x000000000e007343 */ /* 0x004fea0003c00000 */
.L_x_20:
[----:B------:R-:W-:Y:S05]  /*1800*/  BSYNC.RECONVERGENT B7 ;  /* 0x0000000000077941 */ /* 0x000fea0003800200 */
.L_x_19:
[----:B------:R-:W-:Y:S01]  /*1810*/  DADD R10, R22, R38 ;  /* 0x00000000160a7229 */ /* 0x000fe20000000026 */
[----:B------:R-:W-:Y:S01]  /*1820*/  IMAD.MOV.U32 R6, RZ, RZ, 0x0 ;  /* 0x00000000ff067424 */ /* 0x000fe200078e00ff */
[----:B------:R-:W-:Y:S01]  /*1830*/  DMUL R36, R28, R36 ;  /* 0x000000241c247228 */ /* 0x000fe20000000000 */
[----:B------:R-:W-:Y:S01]  /*1840*/  IMAD.MOV.U32 R7, RZ, RZ, 0x3fd80000 ;  /* 0x3fd80000ff077424 */ /* 0x000fe200078e00ff */
[----:B------:R-:W-:Y:S04]  /*1850*/  BSSY.RECONVERGENT B0, `(.L_x_21) ;  /* 0x0000013000007945 */ /* 0x000fe80003800200 */
[----:B------:R-:W-:Y:S02]  /*1860*/  DADD R10, R10, -1 ;  /* 0xbff000000a0a7429 */ /* 0x000fe40000000000 */
[----:B------:R-:W-:-:S04]  /*1870*/  DFMA R40, R26, R40, -R36 ;  /* 0x000000281a28722b */ /* 0x000fc80000000824 */
[----:B------:R-:W0:Y:S04]  /*1880*/  MUFU.RSQ64H R9, R11 ;  /* 0x0000000b00097308 */ /* 0x000e280000001c00 */
[----:B------:R-:W-:-:S04]  /*1890*/  IADD3 R8, PT, PT, R11, -0x3500000, RZ ;  /* 0xfcb000000b087810 */ /* 0x000fc80007ffe0ff */
[----:B------:R-:W-:Y:S02]  /*18a0*/  ISETP.GE.U32.AND P0, PT, R8, 0x7ca00000, PT ;  /* 0x7ca000000800780c */ /* 0x000fe40003f06070 */
[----:B0-----:R-:W-:-:S08]  /*18b0*/  DMUL R4, R8, R8 ;  /* 0x0000000808047228 */ /* 0x001fd00000000000 */
[----:B------:R-:W-:-:S08]  /*18c0*/  DFMA R4, R10, -R4, 1 ;  /* 0x3ff000000a04742b */ /* 0x000fd00000000804 */
[----:B------:R-:W-:Y:S02]  /*18d0*/  DFMA R6, R4, R6, 0.5 ;  /* 0x3fe000000406742b */ /* 0x000fe40000000006 */
[----:B------:R-:W-:-:S08]  /*18e0*/  DMUL R4, R8, R4 ;  /* 0x0000000408047228 */ /* 0x000fd00000000000 */
[----:B------:R-:W-:-:S08]  /*18f0*/  DFMA R4, R6, R4, R8 ;  /* 0x000000040604722b */ /* 0x000fd00000000008 */
[----:B------:R-:W-:Y:S02]  /*1900*/  DMUL R6, R10, R4 ;  /* 0x000000040a067228 */ /* 0x000fe40000000000 */
[----:B------:R-:W-:Y:S02]  /*1910*/  VIADD R21, R5, 0xfff00000 ;  /* 0xfff0000005157836 */ /* 0x000fe40000000000 */
[----:B------:R-:W-:-:S04]  /*1920*/  IMAD.MOV.U32 R20, RZ, RZ, R4 ;  /* 0x000000ffff147224 */ /* 0x000fc800078e0004 */
[----:B------:R-:W-:-:S08]  /*1930*/  DFMA R14, R6, -R6, R10 ;  /* 0x80000006060e722b */ /* 0x000fd0000000000a */
[----:B------:R-:W-:Y:S01]  /*1940*/  DFMA R12, R14, R20, R6 ;  /* 0x000000140e0c722b */ /* 0x000fe20000000006 */
[----:B------:R-:W-:Y:S10]  /*1950*/  @!P0 BRA `(.L_x_22) ;  /* 0x0000000000088947 */ /* 0x000ff40003800000 */
[----:B------:R-:W-:-:S07]  /*1960*/  MOV R0, 0x1980 ;  /* 0x0000198000007802 */ /* 0x000fce0000000f00 */
[----:B------:R-:W-:Y:S05]  /*1970*/  CALL.REL.NOINC `($__internal_1_$__cuda_sm20_dsqrt_rn_f64_mediumpath_v1) ;  /* 0x0000002800007944 */ /* 0x000fea0003c00000 */
.L_x_22:
[----:B------:R-:W-:Y:S05]  /*1980*/  BSYNC.RECONVERGENT B0 ;  /* 0x0000000000007941 */ /* 0x000fea0003800200 */
.L_x_21:
[----:B------:R-:W0:Y:S01]  /*1990*/  MUFU.RCP64H R5, R13 ;  /* 0x0000000d00057308 */ /* 0x000e220000001800 */
[----:B------:R-:W-:Y:S01]  /*19a0*/  MOV R4, 0x1 ;  /* 0x0000000100047802 */ /* 0x000fe20000000f00 */
[----:B------:R-:W-:Y:S01]  /*19b0*/  BSSY.RECONVERGENT B0, `(.L_x_23) ;  /* 0x0000013000007945 */ /* 0x000fe20003800200 */
[----:B------:R-:W-:-:S04]  /*19c0*/  FSETP.GEU.AND P1, PT, |R41|, 6.5827683646048100446e-37, PT ;  /* 0x036000002900780b */ /* 0x000fc80003f2e200 */
[----:B0-----:R-:W-:-:S08]  /*19d0*/  DFMA R6, R4, -R12, 1 ;  /* 0x3ff000000406742b */ /* 0x001fd0000000080c */
[----:B------:R-:W-:-:S08]  /*19e0*/  DFMA R6, R6, R6, R6 ;  /* 0x000000060606722b */ /* 0x000fd00000000006 */
[----:B------:R-:W-:-:S08]  /*19f0*/  DFMA R6, R4, R6, R4 ;  /* 0x000000060406722b */ /* 0x000fd00000000004 */
[----:B------:R-:W-:-:S08]  /*1a00*/  DFMA R4, R6, -R12, 1 ;  /* 0x3ff000000604742b */ /* 0x000fd0000000080c */
[----:B------:R-:W-:-:S08]  /*1a10*/  DFMA R4, R6, R4, R6 ;  /* 0x000000040604722b */ /* 0x000fd00000000006 */
[----:B------:R-:W-:-:S08]  /*1a20*/  DMUL R6, R40, R4 ;  /* 0x0000000428067228 */ /* 0x000fd00000000000 */
[----:B------:R-:W-:-:S08]  /*1a30*/  DFMA R8, R6, -R12, R40 ;  /* 0x8000000c0608722b */ /* 0x000fd00000000028 */
[----:B------:R-:W-:-:S10]  /*1a40*/  DFMA R4, R4, R8, R6 ;  /* 0x000000080404722b */ /* 0x000fd40000000006 */
[----:B------:R-:W-:-:S05]  /*1a50*/  FFMA R0, RZ, R13, R5 ;  /* 0x0000000dff007223 */ /* 0x000fca0000000005 */
[----:B------:R-:W-:-:S13]  /*1a60*/  FSETP.GT.AND P0, PT, |R0|, 1.469367938527859385e-39, PT ;  /* 0x001000000000780b */ /* 0x000fda0003f04200 */
[----:B------:R-:W-:Y:S05]  /*1a70*/  @P0 BRA P1, `(.L_x_24) ;  /* 0x0000000000180947 */ /* 0x000fea0000800000 */
[----:B------:R-:W-:Y:S01]  /*1a80*/  IMAD.MOV.U32 R6, RZ, RZ, R40 ;  /* 0x000000ffff067224 */ /* 0x000fe200078e0028 */
[----:B------:R-:W-:Y:S01]  /*1a90*/  MOV R42, 0x1ae0 ;  /* 0x00001ae0002a7802 */ /* 0x000fe20000000f00 */
[----:B------:R-:W-:Y:S02]  /*1aa0*/  IMAD.MOV.U32 R7, RZ, RZ, R41 ;  /* 0x000000ffff077224 */ /* 0x000fe400078e0029 */
[----:B------:R-:W-:Y:S02]  /*1ab0*/  IMAD.MOV.U32 R8, RZ, RZ, R12 ;  /* 0x000000ffff087224 */ /* 0x000fe400078e000c */
[----:B------:R-:W-:-:S07]  /*1ac0*/  IMAD.MOV.U32 R9, RZ, RZ, R13 ;  /* 0x000000ffff097224 */ /* 0x000fce00078e000d */
[----:B------:R-:W-:Y:S05]  /*1ad0*/  CALL.REL.NOINC `($__internal_0_$__cuda_sm20_div_rn_f64_full) ;  /* 0x0000002000387944 */ /* 0x000fea0003c00000 */
.L_x_24:
[----:B------:R-:W-:Y:S05]  /*1ae0*/  BSYNC.RECONVERGENT B0 ;  /* 0x0000000000007941 */ /* 0x000fea0003800200 */
.L_x_23:
[----:B------:R-:W-:Y:S01]  /*1af0*/  DADD R6, -RZ, |R4| ;  /* 0x00000000ff067229 */ /* 0x000fe20000000504 */
[----:B------:R-:W-:Y:S09]  /*1b00*/  BSSY.RECONVERGENT B0, `(.L_x_25) ;  /* 0x0000080000007945 */ /* 0x000ff20003800200 */
[----:B------:R-:W-:-:S13]  /*1b10*/  ISETP.GT.AND P0, PT, R7, 0x3fe26665, PT ;  /* 0x3fe266650700780c */ /* 0x000fda0003f04270 */
[----:B------:R-:W-:Y:S05]  /*1b20*/  @P0 BRA `(.L_x_26) ;  /* 0x0000000000d40947 */ /* 0x000fea0003800000 */
[----:B------:R-:W-:Y:S01]  /*1b30*/  DMUL R6, R4, R4 ;  /* 0x0000000404067228 */ /* 0x000fe20000000000 */
[----:B------:R-:W-:Y:S01]  /*1b40*/  MOV R8, 0x180754af ;  /* 0x180754af00087802 */ /* 0x000fe20000000f00 */
[----:B------:R-:W-:Y:S01]  /*1b50*/  IMAD.MOV.U32 R9, RZ, RZ, 0x3fb3823b ;  /* 0x3fb3823bff097424 */ /* 0x000fe200078e00ff */
[----:B------:R-:W-:Y:S01]  /*1b60*/  UMOV UR4, 0xdc1895e9 ;  /* 0xdc1895e900047882 */ /* 0x000fe20000000000 */
[----:B------:R-:W-:Y:S01]  /*1b70*/  UMOV UR5, 0x3fb0066b ;  /* 0x3fb0066b00057882 */ /* 0x000fe20000000000 */
[----:B------:R-:W-:-:S03]  /*1b80*/  ISETP.GT.AND P0, PT, R5, -0x1, PT ;  /* 0xffffffff0500780c */ /* 0x000fc60003f04270 */
[----:B------:R-:W-:Y:S01]  /*1b90*/  DFMA R8, R6, UR4, -R8 ;  /* 0x0000000406087c2b */ /* 0x000fe20008000808 */
[----:B------:R-:W-:Y:S01]  /*1ba0*/  UMOV UR4, 0xcc2f79ae ;  /* 0xcc2f79ae00047882 */ /* 0x000fe20000000000 */
[----:B------:R-:W-:-:S06]  /*1bb0*/  UMOV UR5, 0x3fb11e52 ;  /* 0x3fb11e5200057882 */ /* 0x000fcc0000000000 */
[----:B------:R-:W-:Y:S01]  /*1bc0*/  DFMA R8, R6, R8, UR4 ;  /* 0x0000000406087e2b */ /* 0x000fe20008000008 */
[----:B------:R-:W-:Y:S01]  /*1bd0*/  UMOV UR4, 0x3526861b ;  /* 0x3526861b00047882 */ /* 0x000fe20000000000 */
[----:B------:R-:W-:Y:S01]  /*1be0*/  UMOV UR5, 0x3f924eaf ;  /* 0x3f924eaf00057882 */ /* 0x000fe20000000000 */
[----:B------:R-:W-:Y:S02]  /*1bf0*/  @!P0 IMAD.MOV.U32 R12, RZ, RZ, 0x33145c07 ;  /* 0x33145c07ff0c8424 */ /* 0x000fe400078e00ff */
[----:B------:R-:W-:-:S03]  /*1c00*/  @!P0 IMAD.MOV.U32 R13, RZ, RZ, 0x3c91a626 ;  /* 0x3c91a626ff0d8424 */ /* 0x000fc600078e00ff */
[----:B------:R-:W-:Y:S01]  /*1c10*/  DFMA R8, R6, R8, -UR4 ;  /* 0x8000000406087e2b */ /* 0x000fe20008000008 */
[----:B------:R-:W-:Y:S01]  /*1c20*/  UMOV UR4, 0xa31e6cb7 ;  /* 0xa31e6cb700047882 */ /* 0x000fe20000000000 */
[----:B------:R-:W-:-:S06]  /*1c30*/  UMOV UR5, 0x3f91df02 ;  /* 0x3f91df0200057882 */ /* 0x000fcc0000000000 */
[----:B------:R-:W-:Y:S01]  /*1c40*/  DFMA R8, R6, R8, UR4 ;  /* 0x0000000406087e2b */ /* 0x000fe20008000008 */
        /* <DEDUP_REMOVED lines=26> */
[----:B------:R-:W-:-:S08]  /*1df0*/  DMUL R8, R6, R8 ;  /* 0x0000000806087228 */ /* 0x000fd00000000000 */
[----:B------:R-:W-:Y:S01]  /*1e00*/  DFMA R8, R8, |R4|, |R4| ;  /* 0x400000040808722b */ /* 0x000fe20000000404 */
[----:B------:R-:W-:Y:S01]  /*1e10*/  @P0 IMAD.MOV.U32 R4, RZ, RZ, 0x33145c07 ;  /* 0x33145c07ff040424 */ /* 0x000fe200078e00ff */
[----:B------:R-:W-:-:S06]  /*1e20*/  @P0 MOV R5, 0x3c91a626 ;  /* 0x3c91a62600050802 */ /* 0x000fcc0000000f00 */
[C---:B------:R-:W-:Y:S02]  /*1e30*/  @!P0 DADD R12, R8.reuse, R12 ;  /* 0x00000000080c8229 */ /* 0x040fe4000000000c */
[----:B------:R-:W-:-:S06]  /*1e40*/  @P0 DADD R4, R8, -R4 ;  /* 0x0000000008040229 */ /* 0x000fcc0000000804 */
[----:B------:R-:W-:Y:S02]  /*1e50*/  @!P0 DADD R12, R12, UR4 ;  /* 0x000000040c0c8e29 */ /* 0x000fe40008000000 */
[----:B------:R-:W-:Y:S01]  /*1e60*/  @P0 DADD R12, -R4, UR4 ;  /* 0x00000004040c0e29 */ /* 0x000fe20008000100 */
[----:B------:R-:W-:Y:S10]  /*1e70*/  BRA `(.L_x_27) ;  /* 0x0000000400207947 */ /* 0x000ff40003800000 */
.L_x_26:
[----:B------:R-:W-:Y:S01]  /*1e80*/  DADD R6, -|R4|, 1 ;  /* 0x3ff0000004067429 */ /* 0x000fe20000000300 */
[----:B------:R-:W-:Y:S01]  /*1e90*/  IMAD.MOV.U32 R8, RZ, RZ, 0x66faac4b ;  /* 0x66faac4bff087424 */ /* 0x000fe200078e00ff */
[----:B------:R-:W-:Y:S01]  /*1ea0*/  UMOV UR4, 0x71155f70 ;  /* 0x71155f7000047882 */ /* 0x000fe20000000000 */
[----:B------:R-:W-:Y:S01]  /*1eb0*/  IMAD.MOV.U32 R9, RZ, RZ, 0x3ebac2fe ;  /* 0x3ebac2feff097424 */ /* 0x000fe200078e00ff */
[----:B------:R-:W-:-:S05]  /*1ec0*/  UMOV UR5, 0x3ec715b3 ;  /* 0x3ec715b300057882 */ /* 0x000fca0000000000 */
[----:B------:R-:W-:Y:S01]  /*1ed0*/  DFMA R8, R6, UR4, -R8 ;  /* 0x0000000406087c2b */ /* 0x000fe20008000808 */
[----:B------:R-:W-:Y:S01]  /*1ee0*/  UMOV UR4, 0x8efcd9b8 ;  /* 0x8efcd9b800047882 */ /* 0x000fe20000000000 */
[----:B------:R-:W-:Y:S01]  /*1ef0*/  UMOV UR5, 0x3ed9a9b8 ;  /* 0x3ed9a9b800057882 */ /* 0x000fe20000000000 */
[----:B------:R-:W-:-:S05]  /*1f00*/  ISETP.GE.AND P0, PT, R7, 0x1, PT ;  /* 0x000000010700780c */ /* 0x000fca0003f06270 */
[----:B------:R-:W-:Y:S01]  /*1f10*/  DFMA R8, R6, R8, UR4 ;  /* 0x0000000406087e2b */ /* 0x000fe20008000008 */
[----:B------:R-:W-:Y:S01]  /*1f20*/  UMOV UR4, 0xa8a0c4c3 ;  /* 0xa8a0c4c300047882 */ /* 0x000fe20000000000 */
[----:B------:R-:W-:-:S06]  /*1f30*/  UMOV UR5, 0x3edd0f40 ;  /* 0x3edd0f4000057882 */ /* 0x000fcc0000000000 */
[----:B------:R-:W-:Y:S01]  /*1f40*/  DFMA R10, R6, R8, UR4 ;  /* 0x00000004060a7e2b */ /* 0x000fe20008000008 */
[----:B------:R-:W-:Y:S01]  /*1f50*/  UMOV UR4, 0xfa9e0e1f ;  /* 0xfa9e0e1f00047882 */ /* 0x000fe20000000000 */
[----:B------:R-:W-:Y:S01]  /*1f60*/  UMOV UR5, 0x3ef46d4c ;  /* 0x3ef46d4c00057882 */ /* 0x000fe20000000000 */
[----:B------:R-:W-:Y:S02]  /*1f70*/  VIADD R9, R7, 0xfff00000 ;  /* 0xfff0000007097836 */ /* 0x000fe40000000000 */
[----:B------:R-:W-:-:S03]  /*1f80*/  IMAD.MOV.U32 R8, RZ, RZ, R6 ;  /* 0x000000ffff087224 */ /* 0x000fc600078e0006 */
[----:B------:R-:W-:Y:S01]  /*1f90*/  DFMA R12, R6, R10, UR4 ;  /* 0x00000004060c7e2b */ /* 0x000fe2000800000a */
[----:B------:R-:W-:Y:S01]  /*1fa0*/  UMOV UR4, 0x8d1e2422 ;  /* 0x8d1e242200047882 */ /* 0x000fe20000000000 */
[----:B------:R-:W-:Y:S01]  /*1fb0*/  UMOV UR5, 0x3f079c16 ;  /* 0x3f079c1600057882 */ /* 0x000fe20000000000 */
[----:B------:R-:W0:Y:S01]  /*1fc0*/  MUFU.RSQ64H R11, R9 ;  /* 0x00000009000b7308 */ /* 0x000e220000001c00 */
[----:B------:R-:W-:-:S04]  /*1fd0*/  MOV R10, RZ ;  /* 0x000000ff000a7202 */ /* 0x000fc80000000f00 */
[----:B------:R-:W-:Y:S01]  /*1fe0*/  DFMA R12, R6, R12, UR4 ;  /* 0x00000004060c7e2b */ /* 0x000fe2000800000c */
[----:B------:R-:W-:Y:S01]  /*1ff0*/  UMOV UR4, 0xc3bca540 ;  /* 0xc3bca54000047882 */ /* 0x000fe20000000000 */
[----:B------:R-:W-:-:S06]  /*2000*/  UMOV UR5, 0x3f1c9a88 ;  /* 0x3f1c9a8800057882 */ /* 0x000fcc0000000000 */
[----:B------:R-:W-:Y:S01]  /*2010*/  DFMA R12, R6, R12, UR4 ;  /* 0x00000004060c7e2b */ /* 0x000fe2000800000c */
[----:B------:R-:W-:Y:S01]  /*2020*/  UMOV UR4, 0x4bd476df ;  /* 0x4bd476df00047882 */ /* 0x000fe20000000000 */
[----:B------:R-:W-:Y:S01]  /*2030*/  UMOV UR5, 0x3f31c4e6 ;  /* 0x3f31c4e600057882 */ /* 0x000fe20000000000 */
[----:B0-----:R-:W-:-:S05]  /*2040*/  DMUL R14, R8, R10 ;  /* 0x0000000a080e7228 */ /* 0x001fca0000000000 */
[----:B------:R-:W-:Y:S01]  /*2050*/  DFMA R36, R6, R12, UR4 ;  /* 0x0000000406247e2b */ /* 0x000fe2000800000c */
[----:B------:R-:W-:Y:S01]  /*2060*/  UMOV UR4, 0x60009c8f ;  /* 0x60009c8f00047882 */ /* 0x000fe20000000000 */
[----:B------:R-:W-:Y:S01]  /*2070*/  UMOV UR5, 0x3f46e8ba ;  /* 0x3f46e8ba00057882 */ /* 0x000fe20000000000 */
[----:B------:R-:W-:Y:S01]  /*2080*/  VIADD R13, R11, 0xfff00000 ;  /* 0xfff000000b0d7836 */ /* 0x000fe20000000000 */
[----:B------:R-:W-:Y:S01]  /*2090*/  DFMA R20, R14, -R14, R8 ;  /* 0x8000000e0e14722b */ /* 0x000fe20000000008 */
[----:B------:R-:W-:-:S03]  /*20a0*/  IMAD.MOV.U32 R12, RZ, RZ, RZ ;  /* 0x000000ffff0c7224 */ /* 0x000fc600078e00ff */
[----:B------:R-:W-:Y:S01]  /*20b0*/  DFMA R36, R6, R36, UR4 ;  /* 0x0000000406247e2b */ /* 0x000fe20008000024 */
[----:B------:R-:W-:Y:S01]  /*20c0*/  UMOV UR4, 0xc62b05a2 ;  /* 0xc62b05a200047882 */ /* 0x000fe20000000000 */
[----:B------:R-:W-:Y:S02]  /*20d0*/  UMOV UR5, 0x3f5f1c71 ;  /* 0x3f5f1c7100057882 */ /* 0x000fe40000000000 */
[----:B------:R-:W-:-:S04]  /*20e0*/  DFMA R14, R12, R20, R14 ;  /* 0x000000140c0e722b */ /* 0x000fc8000000000e */
[----:B------:R-:W-:Y:S01]  /*20f0*/  DFMA R36, R6, R36, UR4 ;  /* 0x0000000406247e2b */ /* 0x000fe20008000024 */
[----:B------:R-:W-:Y:S01]  /*2100*/  UMOV UR4, 0xb6dc9f2c ;  /* 0xb6dc9f2c00047882 */ /* 0x000fe20000000000 */
[----:B------:R-:W-:Y:S02]  /*2110*/  UMOV UR5, 0x3f76db6d ;  /* 0x3f76db6d00057882 */ /* 0x000fe40000000000 */
[-C--:B------:R-:W-:Y:S02]  /*2120*/  DFMA R10, R10, -R14.reuse, 1 ;  /* 0x3ff000000a0a742b */ /* 0x080fe4000000080e */
[----:B------:R-:W-:Y:S02]  /*2130*/  DFMA R8, R14, -R14, R8 ;  /* 0x8000000e0e08722b */ /* 0x000fe40000000008 */
[----:B------:R-:W-:Y:S01]  /*2140*/  DFMA R36, R6, R36, UR4 ;  /* 0x0000000406247e2b */ /* 0x000fe20008000024 */
[----:B------:R-:W-:Y:S01]  /*2150*/  UMOV UR4, 0x3333329c ;  /* 0x3333329c00047882 */ /* 0x000fe20000000000 */
[----:B------:R-:W-:-:S02]  /*2160*/  UMOV UR5, 0x3f933333 ;  /* 0x3f93333300057882 */ /* 0x000fc40000000000 */
[----:B------:R-:W-:-:S04]  /*2170*/  DFMA R10, R12, R10, R12 ;  /* 0x0000000a0c0a722b */ /* 0x000fc8000000000c */
[----:B------:R-:W-:Y:S01]  /*2180*/  DFMA R36, R6, R36, UR4 ;  /* 0x0000000406247e2b */ /* 0x000fe20008000024 */
[----:B------:R-:W-:Y:S01]  /*2190*/  UMOV UR4, 0x55555555 ;  /* 0x5555555500047882 */ /* 0x000fe20000000000 */
[----:B------:R-:W-:Y:S02]  /*21a0*/  UMOV UR5, 0x3fb55555 ;  /* 0x3fb5555500057882 */ /* 0x000fe40000000000 */
[----:B------:R-:W-:Y:S02]  /*21b0*/  DFMA R8, R10, R8, R14 ;  /* 0x000000080a08722b */ /* 0x000fe4000000000e */
[----:B------:R-:W-:Y:S02]  /*21c0*/  DMUL R10, RZ, |R4| ;  /* 0x40000004ff0a7228 */ /* 0x000fe40000000000 */
[----:B------:R-:W-:Y:S01]  /*21d0*/  DFMA R36, R6, R36, UR4 ;  /* 0x0000000406247e2b */ /* 0x000fe20008000024 */
[----:B------:R-:W-:Y:S01]  /*21e0*/  UMOV UR4, 0x33145c07 ;  /* 0x33145c0700047882 */ /* 0x000fe20000000000 */
[----:B------:R-:W-:-:S04]  /*21f0*/  UMOV UR5, 0x3ca1a626 ;  /* 0x3ca1a62600057882 */ /* 0x000fc80000000000 */
[----:B------:R-:W-:Y:S02]  /*2200*/  VIADD R9, R9, 0x100000 ;  /* 0x0010000009097836 */ /* 0x000fe40000000000 */
[----:B------:R-:W-:-:S08]  /*2210*/  DMUL R36, R6, R36 ;  /* 0x0000002406247228 */ /* 0x000fd00000000000 */
[----:B------:R-:W-:-:S10]  /*2220*/  DFMA R36, R8, R36, R8 ;  /* 0x000000240824722b */ /* 0x000fd40000000008 */
[----:B------:R-:W-:Y:S02]  /*2230*/  FSEL R10, R10, R36, !P0 ;  /* 0x000000240a0a7208 */ /* 0x000fe40004000000 */
[----:B------:R-:W-:Y:S02]  /*2240*/  FSEL R11, R11, R37, !P0 ;  /* 0x000000250b0b7208 */ /* 0x000fe40004000000 */
[----:B------:R-:W-:-:S04]  /*2250*/  ISETP.GE.AND P0, PT, R7, RZ, PT ;  /* 0x000000ff0700720c */ /* 0x000fc80003f06270 */
[----:B------:R-:W-:-:S10]  /*2260*/  DMUL R8, R10, +INF ;  /* 0x7ff000000a087828 */ /* 0x000fd40000000000 */
[----:B------:R-:W-:Y:S02]  /*2270*/  FSEL R8, R8, R10, !P0 ;  /* 0x0000000a08087208 */ /* 0x000fe40004000000 */
[----:B------:R-:W-:Y:S02]  /*2280*/  FSEL R9, R9, R11, !P0 ;  /* 0x0000000b09097208 */ /* 0x000fe40004000000 */
[----:B------:R-:W-:-:S04]  /*2290*/  ISETP.GE.AND P0, PT, R5, RZ, PT ;  /* 0x000000ff0500720c */ /* 0x000fc80003f06270 */
[----:B------:R-:W-:Y:S01]  /*22a0*/  DADD R6, R8, -UR4 ;  /* 0x8000000408067e29 */ /* 0x000fe20008000000 */
[----:B------:R-:W-:Y:S01]  /*22b0*/  UMOV UR4, 0x54442d18 ;  /* 0x54442d1800047882 */ /* 0x000fe20000000000 */
[----:B------:R-:W-:-:S06]  /*22c0*/  UMOV UR5, 0x400921fb ;  /* 0x400921fb00057882 */ /* 0x000fcc0000000000 */
[----:B------:R-:W-:-:S10]  /*22d0*/  DADD R6, -R6, UR4 ;  /* 0x0000000406067e29 */ /* 0x000fd40008000100 */
[----:B------:R-:W-:Y:S02]  /*22e0*/  FSEL R12, R6, R8, !P0 ;  /* 0x00000008060c7208 */ /* 0x000fe40004000000 */
[----:B------:R-:W-:-:S07]  /*22f0*/  FSEL R13, R7, R9, !P0 ;  /* 0x00000009070d7208 */ /* 0x000fce0004000000 */
.L_x_27:
[----:B------:R-:W-:Y:S05]  /*2300*/  BSYNC.RECONVERGENT B0 ;  /* 0x0000000000007941 */ /* 0x000fea0003800200 */
.L_x_25:
[----:B------:R-:W0:Y:S01]  /*2310*/  MUFU.RCP64H R5, R39 ;  /* 0x0000002700057308 */ /* 0x000e220000001800 */
[----:B------:R-:W-:Y:S01]  /*2320*/  IMAD.MOV.U32 R4, RZ, RZ, 0x1 ;  /* 0x00000001ff047424 */ /* 0x000fe200078e00ff */
[----:B------:R-:W-:Y:S05]  /*2330*/  BSSY.RECONVERGENT B0, `(.L_x_28) ;  /* 0x0000012000007945 */ /* 0x000fea0003800200 */
[----:B0-----:R-:W-:-:S08]  /*2340*/  DFMA R6, -R38, R4, 1 ;  /* 0x3ff000002606742b */ /* 0x001fd00000000104 */
[----:B------:R-:W-:-:S08]  /*2350*/  DFMA R6, R6, R6, R6 ;  /* 0x000000060606722b */ /* 0x000fd00000000006 */
[----:B------:R-:W-:Y:S02]  /*2360*/  DFMA R4, R4, R6, R4 ;  /* 0x000000060404722b */ /* 0x000fe40000000004 */
[----:B------:R-:W-:-:S06]  /*2370*/  DADD R6, -R22, 1 ;  /* 0x3ff0000016067429 */ /* 0x000fcc0000000100 */
[----:B------:R-:W-:-:S04]  /*2380*/  DFMA R8, -R38, R4, 1 ;  /* 0x3ff000002608742b */ /* 0x000fc80000000104 */
[----:B------:R-:W-:-:S04]  /*2390*/  FSETP.GEU.AND P1, PT, |R7|, 6.5827683646048100446e-37, PT ;  /* 0x036000000700780b */ /* 0x000fc80003f2e200 */
[----:B------:R-:W-:-:S08]  /*23a0*/  DFMA R4, R4, R8, R4 ;  /* 0x000000080404722b */ /* 0x000fd00000000004 */
[----:B------:R-:W-:-:S08]  /*23b0*/  DMUL R8, R6, R4 ;  /* 0x0000000406087228 */ /* 0x000fd00000000000 */
[----:B------:R-:W-:-:S08]  /*23c0*/  DFMA R10, -R38, R8, R6 ;  /* 0x00000008260a722b */ /* 0x000fd00000000106 */
[----:B------:R-:W-:-:S10]  /*23d0*/  DFMA R4, R4, R10, R8 ;  /* 0x0000000a0404722b */ /* 0x000fd40000000008 */
[----:B------:R-:W-:-:S05]  /*23e0*/  FFMA R0, RZ, R39, R5 ;  /* 0x00000027ff007223 */ /* 0x000fca0000000005 */
[----:B------:R-:W-:-:S13]  /*23f0*/  FSETP.GT.AND P0, PT, |R0|, 1.469367938527859385e-39, PT ;  /* 0x001000000000780b */ /* 0x000fda0003f04200 */
[----:B------:R-:W-:Y:S05]  /*2400*/  @P0 BRA P1, `(.L_x_29) ;  /* 0x0000000000100947 */ /* 0x000fea0000800000 */
[----:B------:R-:W-:Y:S01]  /*2410*/  MOV R8, R38 ;  /* 0x0000002600087202 */ /* 0x000fe20000000f00 */
[----:B------:R-:W-:Y:S01]  /*2420*/  IMAD.MOV.U32 R9, RZ, RZ, R39 ;  /* 0x000000ffff097224 */ /* 0x000fe200078e0027 */
[----:B------:R-:W-:-:S07]  /*2430*/  MOV R42, 0x2450 ;  /* 0x00002450002a7802 */ /* 0x000fce0000000f00 */
[----:B------:R-:W-:Y:S05]  /*2440*/  CALL.REL.NOINC `($__internal_0_$__cuda_sm20_div_rn_f64_full) ;  /* 0x0000001400dc7944 */ /* 0x000fea0003c00000 */
.L_x_29:
[----:B------:R-:W-:Y:S05]  /*2450*/  BSYNC.RECONVERGENT B0 ;  /* 0x0000000000007941 */ /* 0x000fea0003800200 */
.L_x_28:
[----:B------:R-:W-:Y:S01]  /*2460*/  DFMA R12, R12, 2, R30 ;  /* 0x400000000c0c782b */ /* 0x000fe2000000001e */
[----:B------:R-:W-:Y:S01]  /*2470*/  UMOV UR4, 0x94dd34a8 ;  /* 0x94dd34a800047882 */ /* 0x000fe20000000000 */
[----:B------:R-:W-:Y:S01]  /*2480*/  DADD R6, -R4, 1 ;  /* 0x3ff0000004067429 */ /* 0x000fe20000000100 */
[----:B------:R-:W-:-:S07]  /*2490*/  UMOV UR5, 0x3fc45aee ;  /* 0x3fc45aee00057882 */ /* 0x000fce0000000000 */
[----:B------:R-:W-:-:S08]  /*24a0*/  DMUL R6, R12, R6 ;  /* 0x000000060c067228 */ /* 0x000fd00000000000 */
[----:B------:R-:W-:-:S08]  /*24b0*/  DFMA R6, R30, R4, R6 ;  /* 0x000000041e06722b */ /* 0x000fd00000000006 */
[----:B------:R-:W-:Y:S01]  /*24c0*/  DMUL R6, R6, UR4 ;  /* 0x0000000406067c28 */ /* 0x000fe20008000000 */
[----:B------:R-:W-:Y:S01]  /*24d0*/  UMOV UR4, 0x9abcaf48 ;  /* 0x9abcaf4800047882 */ /* 0x000fe20000000000 */
[----:B------:R-:W-:-:S06]  /*24e0*/  UMOV UR5, 0x3e7ad7f2 ;  /* 0x3e7ad7f200057882 */ /* 0x000fcc0000000000 */
[----:B------:R-:W-:Y:S02]  /*24f0*/  DSETP.GEU.AND P0, PT, R6, R18, PT ;  /* 0x000000120600722a */ /* 0x000fe40003f0e000 */
[----:B------:R-:W-:-:S04]  /*2500*/  DADD R6, -R18, R6 ;  /* 0x0000000012067229 */ /* 0x000fc80000000106 */
[----:B------:R-:W-:Y:S02]  /*2510*/  FSEL R35, R35, R31, !P0 ;  /* 0x0000001f23237208 */ /* 0x000fe40004000000 */
[----:B------:R-:W-:Y:S02]  /*2520*/  FSEL R34, R34, R30, !P0 ;  /* 0x0000001e22227208 */ /* 0x000fe40004000000 */
[----:B------:R-:W-:Y:S02]  /*2530*/  FSEL R32, R30, R32, !P0 ;  /* 0x000000201e207208 */ /* 0x000fe40004000000 */
[----:B------:R-:W-:Y:S01]  /*2540*/  FSEL R33, R31, R33, !P0 ;  /* 0x000000211f217208 */ /* 0x000fe20004000000 */
[----:B------:R-:W-:-:S05]  /*2550*/  DSETP.GT.AND P0, PT, |R6|, UR4, PT ;  /* 0x0000000406007e2a */ /* 0x000fca000bf04200 */
[----:B------:R-:W-:-:S08]  /*2560*/  DADD R4, R34, -R32 ;  /* 0x0000000022047229 */ /* 0x000fd00000000820 */
[----:B------:R-:W-:-:S14]  /*2570*/  DSETP.GT.AND P1, PT, R4, UR4, PT ;  /* 0x0000000404007e2a */ /* 0x000fdc000bf24000 */
[----:B------:R-:W-:Y:S05]  /*2580*/  @P0 BRA P1, `(.L_x_30) ;  /* 0xffffffe8006c0947 */ /* 0x000fea000083ffff */
.L_x_12:
[----:B------:R-:W-:Y:S05]  /*2590*/  BSYNC.RECONVERGENT B6 ;  /* 0x0000000000067941 */ /* 0x000fea0003800200 */
.L_x_11:
[----:B------:R-:W0:Y:S01]  /*25a0*/  LDCU UR4, c[0x0][0x3d4] ;  /* 0x00007a80ff0477ac */ /* 0x000e220008000800 */
[----:B------:R-:W-:Y:S01]  /*25b0*/  IMAD.MOV.U32 R4, RZ, RZ, 0x1 ;  /* 0x00000001ff047424 */ /* 0x000fe200078e00ff */
[----:B------:R-:W-:Y:S01]  /*25c0*/  FSETP.GEU.AND P1, PT, |R31|, 6.5827683646048100446e-37, PT ;  /* 0x036000001f00780b */ /* 0x000fe20003f2e200 */
[----:B------:R-:W-:Y:S01]  /*25d0*/  BSSY.RECONVERGENT B0, `(.L_x_31) ;  /* 0x0000014000007945 */ /* 0x000fe20003800200 */
[----:B0-----:R-:W0:Y:S08]  /*25e0*/  F2F.F64.F32 R18, UR4 ;  /* 0x0000000400127d10 */ /* 0x001e300008201800 */
[----:B0-----:R-:W0:Y:S02]  /*25f0*/  MUFU.RCP64H R5, R19 ;  /* 0x0000001300057308 */ /* 0x001e240000001800 */
[----:B0-----:R-:W-:-:S08]  /*2600*/  DFMA R6, -R18, R4, 1 ;  /* 0x3ff000001206742b */ /* 0x001fd00000000104 */
[----:B------:R-:W-:-:S08]  /*2610*/  DFMA R6, R6, R6, R6 ;  /* 0x000000060606722b */ /* 0x000fd00000000006 */
[----:B------:R-:W-:-:S08]  /*2620*/  DFMA R6, R4, R6, R4 ;  /* 0x000000060406722b */ /* 0x000fd00000000004 */
[----:B------:R-:W-:-:S08]  /*2630*/  DFMA R4, -R18, R6, 1 ;  /* 0x3ff000001204742b */ /* 0x000fd00000000106 */
[----:B------:R-:W-:-:S08]  /*2640*/  DFMA R4, R6, R4, R6 ;  /* 0x000000040604722b */ /* 0x000fd00000000006 */
[----:B------:R-:W-:-:S08]  /*2650*/  DMUL R6, R4, R30 ;  /* 0x0000001e04067228 */ /* 0x000fd00000000000 */
[----:B------:R-:W-:-:S08]  /*2660*/  DFMA R8, -R18, R6, R30 ;  /* 0x000000061208722b */ /* 0x000fd0000000011e */
[----:B------:R-:W-:-:S10]  /*2670*/  DFMA R4, R4, R8, R6 ;  /* 0x000000080404722b */ /* 0x000fd40000000006 */
[----:B------:R-:W-:-:S05]  /*2680*/  FFMA R0, RZ, R19, R5 ;  /* 0x00000013ff007223 */ /* 0x000fca0000000005 */
[----:B------:R-:W-:-:S13]  /*2690*/  FSETP.GT.AND P0, PT, |R0|, 1.469367938527859385e-39, PT ;  /* 0x001000000000780b */ /* 0x000fda0003f04200 */
[----:B------:R-:W-:Y:S05]  /*26a0*/  @P0 BRA P1, `(.L_x_32) ;  /* 0x0000000000180947 */ /* 0x000fea0000800000 */
[----:B------:R-:W-:Y:S01]  /*26b0*/  IMAD.MOV.U32 R6, RZ, RZ, R30 ;  /* 0x000000ffff067224 */ /* 0x000fe200078e001e */
[----:B------:R-:W-:Y:S01]  /*26c0*/  MOV R8, R18 ;  /* 0x0000001200087202 */ /* 0x000fe20000000f00 */
[----:B------:R-:W-:Y:S01]  /*26d0*/  IMAD.MOV.U32 R7, RZ, RZ, R31 ;  /* 0x000000ffff077224 */ /* 0x000fe200078e001f */
[----:B------:R-:W-:Y:S01]  /*26e0*/  MOV R42, 0x2710 ;  /* 0x00002710002a7802 */ /* 0x000fe20000000f00 */
[----:B------:R-:W-:-:S07]  /*26f0*/  IMAD.MOV.U32 R9, RZ, RZ, R19 ;  /* 0x000000ffff097224 */ /* 0x000fce00078e0013 */
[----:B------:R-:W-:Y:S05]  /*2700*/  CALL.REL.NOINC `($__internal_0_$__cuda_sm20_div_rn_f64_full) ;  /* 0x00000014002c7944 */ /* 0x000fea0003c00000 */
.L_x_32:
[----:B------:R-:W-:Y:S05]  /*2710*/  BSYNC.RECONVERGENT B0 ;  /* 0x0000000000007941 */ /* 0x000fea0003800200 */
.L_x_31:
[----:B------:R-:W0:Y:S01]  /*2720*/  MUFU.RCP64H R7, R19 ;  /* 0x0000001300077308 */ /* 0x000e220000001800 */
[----:B------:R-:W-:Y:S01]  /*2730*/  IMAD.MOV.U32 R6, RZ, RZ, 0x1 ;  /* 0x00000001ff067424 */ /* 0x000fe200078e00ff */
[----:B------:R-:W1:Y:S01]  /*2740*/  LDCU.64 UR4, c[0x0][0x3d8] ;  /* 0x00007b00ff0477ac */ /* 0x000e620008000a00 */
[----:B------:R-:W-:Y:S01]  /*2750*/  FSETP.GEU.AND P1, PT, |R13|, 6.5827683646048100446e-37, PT ;  /* 0x036000000d00780b */ /* 0x000fe20003f2e200 */
[----:B------:R-:W-:Y:S03]  /*2760*/  BSSY.RECONVERGENT B0, `(.L_x_33) ;  /* 0x0000018000007945 */ /* 0x000fe60003800200 */
[----:B0-----:R-:W-:Y:S01]  /*2770*/  DFMA R8, -R18, R6, 1 ;  /* 0x3ff000001208742b */ /* 0x001fe20000000106 */
[----:B-1----:R-:W0:Y:S07]  /*2780*/  F2F.F64.F32 R28, UR4 ;  /* 0x00000004001c7d10 */ /* 0x002e2e0008201800 */
[----:B------:R-:W-:Y:S01]  /*2790*/  DFMA R8, R8, R8, R8 ;  /* 0x000000080808722b */ /* 0x000fe20000000008 */
[----:B------:R-:W1:Y:S07]  /*27a0*/  I2F.F64 R26, UR5 ;  /* 0x00000005001a7d12 */ /* 0x000e6e0008201c00 */
[----:B------:R-:W-:-:S02]  /*27b0*/  DFMA R8, R6, R8, R6 ;  /* 0x000000080608722b */ /* 0x000fc40000000006 */
[----:B0-----:R-:W-:-:S06]  /*27c0*/  DADD R22, R28, R4 ;  /* 0x000000001c167229 */ /* 0x001fcc0000000004 */
[----:B------:R-:W-:Y:S02]  /*27d0*/  DFMA R6, -R18, R8, 1 ;  /* 0x3ff000001206742b */ /* 0x000fe40000000108 */
[----:B-1----:R-:W-:-:S06]  /*27e0*/  DADD R22, R22, -R26 ;  /* 0x0000000016167229 */ /* 0x002fcc000000081a */
        /* <DEDUP_REMOVED lines=13> */
[----:B------:R-:W-:Y:S02]  /*28c0*/  IMAD.MOV.U32 R6, RZ, RZ, R4 ;  /* 0x000000ffff067224 */ /* 0x000fe400078e0004 */
[----:B------:R-:W-:-:S07]  /*28d0*/  IMAD.MOV.U32 R7, RZ, RZ, R5 ;  /* 0x000000ffff077224 */ /* 0x000fce00078e0005 */
.L_x_34:
[----:B------:R-:W-:Y:S05]  /*28e0*/  BSYNC.RECONVERGENT B0 ;  /* 0x0000000000007941 */ /* 0x000fea0003800200 */
.L_x_33:
[----:B------:R-:W-:Y:S01]  /*28f0*/  DADD R6, R28, R6 ;  /* 0x000000001c067229 */ /* 0x000fe20000000006 */
[----:B------:R-:W0:Y:S01]  /*2900*/  LDCU UR5, c[0x0][0x3e0] ;  /* 0x00007c00ff0577ac */ /* 0x000e220008000800 */
[----:B------:R-:W1:Y:S01]  /*2910*/  F2I.F64.TRUNC R22, R22 ;  /* 0x0000001600167311 */ /* 0x000e62000030d100 */
[----:B------:R-:W-:Y:S01]  /*2920*/  BSSY.RECONVERGENT B0, `(.L_x_35) ;  /* 0x0000113000007945 */ /* 0x000fe20003800200 */
[----:B------:R-:W-:-:S04]  /*2930*/  IMAD.MOV.U32 R9, RZ, RZ, RZ ;  /* 0x000000ffff097224 */ /* 0x000fc800078e00ff */
[----:B------:R-:W-:Y:S01]  /*2940*/  DADD R6, -R26, R6 ;  /* 0x000000001a067229 */ /* 0x000fe20000000106 */
[----:B-1----:R-:W-:-:S09]  /*2950*/  VIMNMX R0, PT, PT, RZ, R22, !PT ;  /* 0x00000016ff007248 */ /* 0x002fd20007fe0100 */
[----:B------:R-:W1:Y:S01]  /*2960*/  F2I.F64.CEIL R6, R6 ;  /* 0x0000000600067311 */ /* 0x000e620000309100 */
[----:B0-----:R-:W-:Y:S02]  /*2970*/  UIADD3 UR4, UPT, UPT, UR5, -0x1, URZ ;  /* 0xffffffff05047890 */ /* 0x001fe4000fffe0ff */
[----:B------:R-:W-:-:S04]  /*2980*/  ISETP.GE.AND P0, PT, R0, UR5, PT ;  /* 0x0000000500007c0c */ /* 0x000fc8000bf06270 */
[----:B------:R-:W-:Y:S02]  /*2990*/  SEL R13, R0, UR4, !P0 ;  /* 0x00000004000d7c07 */ /* 0x000fe4000c000000 */
[----:B-1----:R-:W-:-:S04]  /*29a0*/  VIMNMX R12, PT, PT, RZ, R6, !PT ;  /* 0x00000006ff0c7248 */ /* 0x002fc80007fe0100 */
[----:B------:R-:W-:-:S04]  /*29b0*/  ISETP.GE.AND P1, PT, R12, UR5, PT ;  /* 0x000000050c007c0c */ /* 0x000fc8000bf26270 */
[----:B------:R-:W-:-:S04]  /*29c0*/  SEL R12, R12, UR4, !P1 ;  /* 0x000000040c0c7c07 */ /* 0x000fc8000c800000 */
[----:B------:R-:W-:-:S13]  /*29d0*/  ISETP.GT.AND P0, PT, R13, R12, PT ;  /* 0x0000000c0d00720c */ /* 0x000fda0003f04270 */
[----:B------:R-:W-:Y:S05]  /*29e0*/  @P0 BRA `(.L_x_36) ;  /* 0x0000001000180947 */ /* 0x000fea0003800000 */
[----:B------:R0:W1:Y:S01]  /*29f0*/  F2F.F64.F32 R6, R17 ;  /* 0x0000001100067310 */ /* 0x0000620000201800 */
[----:B------:R-:W-:-:S07]  /*2a00*/  MOV R9, RZ ;  /* 0x000000ff00097202 */ /* 0x000fce0000000f00 */
.L_x_54:
[----:B------:R-:W2:Y:S01]  /*2a10*/  LDCU.64 UR4, c[0x0][0x3d8] ;  /* 0x00007b00ff0477ac */ /* 0x000ea20008000a00 */
[----:B------:R-:W-:Y:S01]  /*2a20*/  BSSY.RECONVERGENT B1, `(.L_x_37) ;  /* 0x0000049000017945 */ /* 0x000fe20003800200 */
[----:B------:R-:W3:Y:S01]  /*2a30*/  LDCU UR6, c[0x0][0x3d4] ;  /* 0x00007a80ff0677ac */ /* 0x000ee20008000800 */
[----:B--2---:R-:W-:-:S05]  /*2a40*/  VIADD R0, R13, UR5 ;  /* 0x000000050d007c36 */ /* 0x004fca0008000000 */
[----:B------:R-:W-:-:S05]  /*2a50*/  I2FP.F32.S32 R0, R0 ;  /* 0x0000000000007245 */ /* 0x000fca0000201400 */
[----:B------:R-:W-:-:S04]  /*2a60*/  FADD R0, R0, -UR4 ;  /* 0x8000000400007e21 */ /* 0x000fc80008000000 */
[----:B---3--:R-:W-:-:S04]  /*2a70*/  FMUL R15, R0, UR6 ;  /* 0x00000006000f7c20 */ /* 0x008fc80008400000 */
[C---:B------:R-:W-:Y:S01]  /*2a80*/  FMUL R0, R15.reuse, 0.63661974668502807617 ;  /* 0x3f22f9830f007820 */ /* 0x040fe20000400000 */
[----:B------:R-:W-:-:S05]  /*2a90*/  FSETP.GE.AND P0, PT, |R15|, 105615, PT ;  /* 0x47ce47800f00780b */ /* 0x000fca0003f06200 */
[----:B------:R-:W2:Y:S02]  /*2aa0*/  F2I.NTZ R0, R0 ;  /* 0x0000000000007305 */ /* 0x000ea40000203100 */
[----:B--2---:R-:W-:Y:S01]  /*2ab0*/  I2FP.F32.S32 R14, R0 ;  /* 0x00000000000e7245 */ /* 0x004fe20000201400 */
[----:B------:R-:W-:-:S04]  /*2ac0*/  IMAD.MOV.U32 R18, RZ, RZ, R0 ;  /* 0x000000ffff127224 */ /* 0x000fc800078e0000 */
[----:B------:R-:W-:-:S04]  /*2ad0*/  FFMA R3, R14, -1.5707962512969970703, R15 ;  /* 0xbfc90fda0e037823 */ /* 0x000fc8000000000f */
[----:B------:R-:W-:-:S04]  /*2ae0*/  FFMA R3, R14, -7.5497894158615963534e-08, R3 ;  /* 0xb3a221680e037823 */ /* 0x000fc80000000003 */
[----:B------:R-:W-:-:S04]  /*2af0*/  FFMA R14, R14, -5.3903029534742383927e-15, R3 ;  /* 0xa7c234c50e0e7823 */ /* 0x000fc80000000003 */
[----:B------:R-:W-:Y:S01]  /*2b00*/  IMAD.MOV.U32 R3, RZ, RZ, R14 ;  /* 0x000000ffff037224 */ /* 0x000fe200078e000e */
[----:B------:R-:W-:Y:S06]  /*2b10*/  @!P0 BRA `(.L_x_38) ;  /* 0x0000000000e48947 */ /* 0x000fec0003800000 */
[----:B------:R-:W-:-:S13]  /*2b20*/  FSETP.NEU.AND P0, PT, |R15|, +INF , PT ;  /* 0x7f8000000f00780b */ /* 0x000fda0003f0d200 */
[----:B------:R-:W-:Y:S01]  /*2b30*/  @!P0 FMUL R3, RZ, R15 ;  /* 0x0000000fff038220 */ /* 0x000fe20000400000 */
[----:B------:R-:W-:Y:S01]  /*2b40*/  @!P0 IMAD.MOV.U32 R0, RZ, RZ, RZ ;  /* 0x000000ffff008224 */ /* 0x000fe200078e00ff */
[----:B------:R-:W-:Y:S06]  /*2b50*/  @!P0 BRA `(.L_x_38) ;  /* 0x0000000000d48947 */ /* 0x000fec0003800000 */
[----:B------:R-:W2:Y:S01]  /*2b60*/  LDCU.64 UR4, c[0x4][0x170] ;  /* 0x01002e00ff0477ac */ /* 0x000ea20008000a00 */
[----:B------:R-:W-:Y:S01]  /*2b70*/  SHF.L.U32 R3, R15, 0x8, RZ ;  /* 0x000000080f037819 */ /* 0x000fe200000006ff */
[----:B------:R-:W-:Y:S01]  /*2b80*/  BSSY.RECONVERGENT B2, `(.L_x_39) ;  /* 0x0000013000027945 */ /* 0x000fe20003800200 */
[----:B------:R-:W-:Y:S01]  /*2b90*/  IMAD.MOV.U32 R8, RZ, RZ, RZ ;  /* 0x000000ffff087224 */ /* 0x000fe200078e00ff */
[----:B0-----:R-:W-:Y:S01]  /*2ba0*/  MOV R17, RZ ;  /* 0x000000ff00117202 */ /* 0x001fe20000000f00 */
[----:B------:R-:W-:Y:S01]  /*2bb0*/  IMAD.MOV.U32 R19, RZ, RZ, RZ ;  /* 0x000000ffff137224 */ /* 0x000fe200078e00ff */
[----:B------:R-:W-:Y:S01]  /*2bc0*/  LOP3.LUT R21, R3, 0x80000000, RZ, 0xfc, !PT ;  /* 0x8000000003157812 */ /* 0x000fe200078efcff */
[----:B------:R-:W-:Y:S02]  /*2bd0*/  IMAD.MOV.U32 R0, RZ, RZ, R1 ;  /* 0x000000ffff007224 */ /* 0x000fe400078e0001 */
[----:B--2---:R-:W-:Y:S02]  /*2be0*/  IMAD.U32 R10, RZ, RZ, UR4 ;  /* 0x00000004ff0a7e24 */ /* 0x004fe4000f8e00ff */
[----:B------:R-:W-:-:S07]  /*2bf0*/  IMAD.U32 R11, RZ, RZ, UR5 ;  /* 0x00000005ff0b7e24 */ /* 0x000fce000f8e00ff */
.L_x_40:
[----:B------:R0:W2:Y:S01]  /*2c00*/  LDG.E.CONSTANT R4, desc[UR36][R10.64] ;  /* 0x000000240a047981 */ /* 0x0000a2000c1e9900 */
[----:B------:R-:W-:-:S05]  /*2c10*/  VIADD R17, R17, 0x1 ;  /* 0x0000000111117836 */ /* 0x000fca0000000000 */
[----:B------:R-:W-:Y:S02]  /*2c20*/  ISETP.NE.AND P0, PT, R17, 0x6, PT ;  /* 0x000000061100780c */ /* 0x000fe40003f05270 */
[----:B0-----:R-:W-:-:S05]  /*2c30*/  IADD3 R10, P2, PT, R10, 0x4, RZ ;  /* 0x000000040a0a7810 */ /* 0x001fca0007f5e0ff */
[----:B------:R-:W-:Y:S02]  /*2c40*/  IMAD.X R11, RZ, RZ, R11, P2 ;  /* 0x000000ffff0b7224 */ /* 0x000fe400010e060b */
[----:B--2---:R-:W-:-:S03]  /*2c50*/  IMAD.WIDE.U32 R4, R4, R21, RZ ;  /* 0x0000001504047225 */ /* 0x004fc600078e00ff */
[----:B------:R-:W-:-:S05]  /*2c60*/  IADD3 R3, P1, PT, R4, R8, RZ ;  /* 0x0000000804037210 */ /* 0x000fca0007f3e0ff */
[----:B------:R0:W-:Y:S01]  /*2c70*/  STL [R0], R3 ;  /* 0x0000000300007387 */ /* 0x0001e20000100800 */
[----:B------:R-:W-:Y:S01]  /*2c80*/  IMAD.X R8, R5, 0x1, R19, P1 ;  /* 0x0000000105087824 */ /* 0x000fe200008e0613 */
[----:B0-----:R-:W-:Y:S01]  /*2c90*/  IADD3 R0, PT, PT, R0, 0x4, RZ ;  /* 0x0000000400007810 */ /* 0x001fe20007ffe0ff */
[----:B------:R-:W-:Y:S06]  /*2ca0*/  @P0 BRA `(.L_x_40) ;  /* 0xfffffffc00d40947 */ /* 0x000fec000383ffff */
[----:B------:R-:W-:Y:S05]  /*2cb0*/  BSYNC.RECONVERGENT B2 ;  /* 0x0000000000027941 */ /* 0x000fea0003800200 */
.L_x_39:
[----:B------:R-:W-:Y:S01]  /*2cc0*/  SHF.R.U32.HI R5, RZ, 0x17, R15 ;  /* 0x00000017ff057819 */ /* 0x000fe2000001160f */
[----:B------:R2:W-:Y:S03]  /*2cd0*/  STL [R1+0x18], R8 ;  /* 0x0000180801007387 */ /* 0x0005e60000100800 */
[C---:B------:R-:W-:Y:S02]  /*2ce0*/  LOP3.LUT R0, R5.reuse, 0xe0, RZ, 0xc0, !PT ;  /* 0x000000e005007812 */ /* 0x040fe400078ec0ff */
[----:B------:R-:W-:-:S03]  /*2cf0*/  LOP3.LUT P0, RZ, R5, 0x1f, RZ, 0xc0, !PT ;  /* 0x0000001f05ff7812 */ /* 0x000fc6000780c0ff */
[----:B------:R-:W-:-:S05]  /*2d00*/  VIADD R0, R0, 0xffffff80 ;  /* 0xffffff8000007836 */ /* 0x000fca0000000000 */
[----:B------:R-:W-:-:S05]  /*2d10*/  SHF.R.U32.HI R0, RZ, 0x5, R0 ;  /* 0x00000005ff007819 */ /* 0x000fca0000011600 */
[----:B------:R-:W-:-:S05]  /*2d20*/  IMAD R17, R0, -0x4, R1 ;  /* 0xfffffffc00117824 */ /* 0x000fca00078e0201 */
[----:B------:R-:W3:Y:S04]  /*2d30*/  LDL R0, [R17+0x18] ;  /* 0x0000180011007983 */ /* 0x000ee80000100800 */
[----:B------:R-:W3:Y:S04]  /*2d40*/  LDL R3, [R17+0x14] ;  /* 0x0000140011037983 */ /* 0x000ee80000100800 */
[----:B------:R-:W4:Y:S01]  /*2d50*/  @P0 LDL R4, [R17+0x10] ;  /* 0x0000100011040983 */ /* 0x000f220000100800 */
[----:B------:R-:W-:Y:S01]  /*2d60*/  LOP3.LUT R5, R5, 0x1f, RZ, 0xc0, !PT ;  /* 0x0000001f05057812 */ /* 0x000fe200078ec0ff */
[----:B------:R-:W-:Y:S01]  /*2d70*/  UMOV UR4, 0x54442d19 ;  /* 0x54442d1900047882 */ /* 0x000fe20000000000 */
[----:B------:R-:W-:-:S02]  /*2d80*/  UMOV UR5, 0x3bf921fb ;  /* 0x3bf921fb00057882 */ /* 0x000fc40000000000 */
[-C--:B---3--:R-:W-:Y:S02]  /*2d90*/  @P0 SHF.L.W.U32.HI R0, R3, R5.reuse, R0 ;  /* 0x0000000503000219 */ /* 0x088fe40000010e00 */
[----:B----4-:R-:W-:Y:S02]  /*2da0*/  @P0 SHF.L.W.U32.HI R3, R4, R5, R3 ;  /* 0x0000000504030219 */ /* 0x010fe40000010e03 */
[----:B------:R-:W-:Y:S02]  /*2db0*/  ISETP.GE.AND P0, PT, R15, RZ, PT ;  /* 0x000000ff0f00720c */ /* 0x000fe40003f06270 */
[C---:B------:R-:W-:Y:S01]  /*2dc0*/  SHF.L.W.U32.HI R4, R3.reuse, 0x2, R0 ;  /* 0x0000000203047819 */ /* 0x040fe20000010e00 */
[----:B------:R-:W-:-:S03]  /*2dd0*/  IMAD.SHL.U32 R3, R3, 0x4, RZ ;  /* 0x0000000403037824 */ /* 0x000fc600078e00ff */
[----:B------:R-:W-:-:S04]  /*2de0*/  SHF.R.S32.HI R5, RZ, 0x1f, R4 ;  /* 0x0000001fff057819 */ /* 0x000fc80000011404 */
[C---:B------:R-:W-:Y:S02]  /*2df0*/  LOP3.LUT R10, R5.reuse, R3, RZ, 0x3c, !PT ;  /* 0x00000003050a7212 */ /* 0x040fe400078e3cff */
[----:B------:R-:W-:Y:S02]  /*2e00*/  LOP3.LUT R11, R5, R4, RZ, 0x3c, !PT ;  /* 0x00000004050b7212 */ /* 0x000fe400078e3cff */
[----:B------:R-:W-:Y:S02]  /*2e10*/  SHF.R.U32.HI R3, RZ, 0x1e, R0 ;  /* 0x0000001eff037819 */ /* 0x000fe40000011600 */
[C---:B------:R-:W-:Y:S02]  /*2e20*/  LOP3.LUT R5, R4.reuse, R15, RZ, 0x3c, !PT ;  /* 0x0000000f04057212 */ /* 0x040fe400078e3cff */
[----:B------:R-:W0:Y:S01]  /*2e30*/  I2F.F64.S64 R10, R10 ;  /* 0x0000000a000a7312 */ /* 0x000e220000301c00 */
[----:B------:R-:W-:Y:S02]  /*2e40*/  LEA.HI R0, R4, R3, RZ, 0x1 ;  /* 0x0000000304007211 */ /* 0x000fe400078f08ff */
[----:B------:R-:W-:-:S03]  /*2e50*/  ISETP.GE.AND P1, PT, R5, RZ, PT ;  /* 0x000000ff0500720c */ /* 0x000fc60003f26270 */
[----:B------:R-:W-:-:S04]  /*2e60*/  IMAD.MOV R3, RZ, RZ, -R0 ;  /* 0x000000ffff037224 */ /* 0x000fc800078e0a00 */
[----:B------:R-:W-:Y:S01]  /*2e70*/  @!P0 IMAD.MOV.U32 R0, RZ, RZ, R3 ;  /* 0x000000ffff008224 */ /* 0x000fe200078e0003 */
[----:B0-----:R-:W-:-:S10]  /*2e80*/  DMUL R20, R10, UR4 ;  /* 0x000000040a147c28 */ /* 0x001fd40008000000 */
[----:B------:R-:W0:Y:S02]  /*2e90*/  F2F.F32.F64 R20, R20 ;  /* 0x0000001400147310 */ /* 0x000e240000301000 */
[----:B0-2---:R-:W-:-:S07]  /*2ea0*/  FSEL R3, -R20, R20, !P1 ;  /* 0x0000001414037208 */ /* 0x005fce0004800100 */
.L_x_38:
[----:B------:R-:W-:Y:S05]  /*2eb0*/  BSYNC.RECONVERGENT B1 ;  /* 0x0000000000017941 */ /* 0x000fea0003800200 */
.L_x_37:
[----:B------:R-:W-:Y:S01]  /*2ec0*/  MOV R20, 0x37cbac00 ;  /* 0x37cbac0000147802 */ /* 0x000fe20000000f00 */
[----:B------:R-:W-:Y:S01]  /*2ed0*/  FMUL R5, R3, R3 ;  /* 0x0000000303057220 */ /* 0x000fe20000400000 */
[C---:B------:R-:W-:Y:S01]  /*2ee0*/  LOP3.LUT R8, R0.reuse, 0x1, RZ, 0xc0, !PT ;  /* 0x0000000100087812 */ /* 0x040fe200078ec0ff */
[----:B------:R-:W-:Y:S01]  /*2ef0*/  VIADD R0, R0, 0x1 ;  /* 0x0000000100007836 */ /* 0x000fe20000000000 */
[----:B------:R-:W-:Y:S01]  /*2f00*/  BSSY.RECONVERGENT B1, `(.L_x_41) ;  /* 0x0000046000017945 */ /* 0x000fe20003800200 */
[----:B------:R-:W-:Y:S01]  /*2f10*/  FFMA R4, R5, R20, -0.0013887860113754868507 ;  /* 0xbab607ed05047423 */ /* 0x000fe20000000014 */
[----:B------:R-:W-:Y:S01]  /*2f20*/  IMAD.MOV.U32 R21, RZ, RZ, 0x3c0885e4 ;  /* 0x3c0885e4ff157424 */ /* 0x000fe200078e00ff */
[----:B------:R-:W-:Y:S01]  /*2f30*/  ISETP.NE.U32.AND P0, PT, R8, 0x1, PT ;  /* 0x000000010800780c */ /* 0x000fe20003f05070 */
[----:B------:R-:W-:Y:S01]  /*2f40*/  IMAD.MOV.U32 R19, RZ, RZ, 0x3e2aaaa8 ;  /* 0x3e2aaaa8ff137424 */ /* 0x000fe200078e00ff */
[----:B------:R-:W-:Y:S02]  /*2f50*/  LOP3.LUT P1, RZ, R0, 0x2, RZ, 0xc0, !PT ;  /* 0x0000000200ff7812 */ /* 0x000fe4000782c0ff */
[----:B------:R-:W-:-:S02]  /*2f60*/  FSEL R4, R4, -0.00019574658654164522886, P0 ;  /* 0xb94d415304047808 */ /* 0x000fc40000000000 */
[----:B------:R-:W-:Y:S02]  /*2f70*/  FSEL R8, R21, 0.041666727513074874878, !P0 ;  /* 0x3d2aaabb15087808 */ /* 0x000fe40004000000 */
[----:B------:R-:W-:Y:S02]  /*2f80*/  FSEL R0, R3, 1, !P0 ;  /* 0x3f80000003007808 */ /* 0x000fe40004000000 */
[----:B------:R-:W-:Y:S01]  /*2f90*/  FSEL R3, -R19, -0.4999999701976776123, !P0 ;  /* 0xbeffffff13037808 */ /* 0x000fe20004000100 */
[----:B------:R-:W-:Y:S01]  /*2fa0*/  FFMA R4, R5, R4, R8 ;  /* 0x0000000405047223 */ /* 0x000fe20000000008 */
[----:B------:R-:W-:Y:S01]  /*2fb0*/  FSETP.GE.AND P0, PT, |R15|, 105615, PT ;  /* 0x47ce47800f00780b */ /* 0x000fe20003f06200 */
[C---:B0-----:R-:W-:Y:S02]  /*2fc0*/  FFMA R17, R5.reuse, R0, RZ ;  /* 0x0000000005117223 */ /* 0x041fe400000000ff */
[----:B------:R-:W-:-:S04]  /*2fd0*/  FFMA R3, R5, R4, R3 ;  /* 0x0000000405037223 */ /* 0x000fc80000000003 */
[----:B------:R-:W-:-:S04]  /*2fe0*/  FFMA R17, R17, R3, R0 ;  /* 0x0000000311117223 */ /* 0x000fc80000000000 */
[----:B------:R-:W-:Y:S02]  /*2ff0*/  @P1 FADD R17, RZ, -R17 ;  /* 0x80000011ff111221 */ /* 0x000fe40000000000 */
[----:B------:R-:W-:Y:S05]  /*3000*/  @!P0 BRA `(.L_x_42) ;  /* 0x0000000000d48947 */ /* 0x000fea0003800000 */
[----:B------:R-:W-:-:S13]  /*3010*/  FSETP.NEU.AND P0, PT, |R15|, +INF , PT ;  /* 0x7f8000000f00780b */ /* 0x000fda0003f0d200 */
[----:B------:R-:W-:Y:S01]  /*3020*/  @!P0 FMUL R14, RZ, R15 ;  /* 0x0000000fff0e8220 */ /* 0x000fe20000400000 */
[----:B------:R-:W-:Y:S01]  /*3030*/  @!P0 IMAD.MOV.U32 R18, RZ, RZ, RZ ;  /* 0x000000ffff128224 */ /* 0x000fe200078e00ff */
[----:B------:R-:W-:Y:S06]  /*3040*/  @!P0 BRA `(.L_x_42) ;  /* 0x0000000000c48947 */ /* 0x000fec0003800000 */
[----:B------:R-:W0:Y:S01]  /*3050*/  LDC.64 R4, c[0x4][0x170] ;  /* 0x01005c00ff047b82 */ /* 0x000e220000000a00 */
[----:B------:R-:W-:Y:S01]  /*3060*/  SHF.L.U32 R3, R15, 0x8, RZ ;  /* 0x000000080f037819 */ /* 0x000fe200000006ff */
[----:B------:R-:W-:Y:S01]  /*3070*/  BSSY.RECONVERGENT B2, `(.L_x_43) ;  /* 0x000000f000027945 */ /* 0x000fe20003800200 */
[----:B------:R-:W-:Y:S02]  /*3080*/  IMAD.MOV.U32 R8, RZ, RZ, RZ ;  /* 0x000000ffff087224 */ /* 0x000fe400078e00ff */
[----:B------:R-:W-:Y:S01]  /*3090*/  IMAD.MOV.U32 R27, RZ, RZ, RZ ;  /* 0x000000ffff1b7224 */ /* 0x000fe200078e00ff */
[----:B------:R-:W-:Y:S01]  /*30a0*/  LOP3.LUT R29, R3, 0x80000000, RZ, 0xfc, !PT ;  /* 0x80000000031d7812 */ /* 0x000fe200078efcff */
[----:B------:R-:W-:-:S07]  /*30b0*/  IMAD.MOV.U32 R0, RZ, RZ, RZ ;  /* 0x000000ffff007224 */ /* 0x000fce00078e00ff */
.L_x_44:
[----:B0-----:R-:W-:-:S06]  /*30c0*/  IMAD.WIDE.U32 R10, R0, 0x4, R4 ;  /* 0x00000004000a7825 */ /* 0x001fcc00078e0004 */
[----:B--2---:R-:W2:Y:S01]  /*30d0*/  LDG.E.CONSTANT R10, desc[UR36][R10.64] ;  /* 0x000000240a0a7981 */ /* 0x004ea2000c1e9900 */
[C---:B------:R-:W-:Y:S01]  /*30e0*/  IMAD R3, R0.reuse, 0x4, R1 ;  /* 0x0000000400037824 */ /* 0x040fe200078e0201 */
[----:B------:R-:W-:-:S04]  /*30f0*/  IADD3 R0, PT, PT, R0, 0x1, RZ ;  /* 0x0000000100007810 */ /* 0x000fc80007ffe0ff */
[----:B------:R-:W-:Y:S01]  /*3100*/  ISETP.NE.AND P0, PT, R0, 0x6, PT ;  /* 0x000000060000780c */ /* 0x000fe20003f05270 */
[----:B--2---:R-:W-:-:S03]  /*3110*/  IMAD.WIDE.U32 R22, R10, R29, RZ ;  /* 0x0000001d0a167225 */ /* 0x004fc600078e00ff */
[----:B------:R-:W-:-:S05]  /*3120*/  IADD3 R14, P1, PT, R22, R8, RZ ;  /* 0x00000008160e7210 */ /* 0x000fca0007f3e0ff */
[----:B------:R2:W-:Y:S01]  /*3130*/  STL [R3], R14 ;  /* 0x0000000e03007387 */ /* 0x0005e20000100800 */
[----:B------:R-:W-:-:S03]  /*3140*/  IMAD.X R8, R23, 0x1, R27, P1 ;  /* 0x0000000117087824 */ /* 0x000fc600008e061b */
[----:B------:R-:W-:Y:S05]  /*3150*/  @P0 BRA `(.L_x_44) ;  /* 0xfffffffc00d80947 */ /* 0x000fea000383ffff */
[----:B------:R-:W-:Y:S05]  /*3160*/  BSYNC.RECONVERGENT B2 ;  /* 0x0000000000027941 */ /* 0x000fea0003800200 */
.L_x_43:
[----:B------:R-:W-:Y:S01]  /*3170*/  SHF.R.U32.HI R5, RZ, 0x17, R15 ;  /* 0x00000017ff057819 */ /* 0x000fe2000001160f */
[----:B------:R0:W-:Y:S03]  /*3180*/  STL [R1+0x18], R8 ;  /* 0x0000180801007387 */ /* 0x0001e60000100800 */
[C---:B------:R-:W-:Y:S02]  /*3190*/  LOP3.LUT R0, R5.reuse, 0xe0, RZ, 0xc0, !PT ;  /* 0x000000e005007812 */ /* 0x040fe400078ec0ff */
[----:B------:R-:W-:-:S03]  /*31a0*/  LOP3.LUT P0, RZ, R5, 0x1f, RZ, 0xc0, !PT ;  /* 0x0000001f05ff7812 */ /* 0x000fc6000780c0ff */
[----:B------:R-:W-:-:S05]  /*31b0*/  VIADD R0, R0, 0xffffff80 ;  /* 0xffffff8000007836 */ /* 0x000fca0000000000 */
[----:B------:R-:W-:-:S05]  /*31c0*/  SHF.R.U32.HI R0, RZ, 0x5, R0 ;  /* 0x00000005ff007819 */ /* 0x000fca0000011600 */
[----:B--2---:R-:W-:-:S05]  /*31d0*/  IMAD R14, R0, -0x4, R1 ;  /* 0xfffffffc000e7824 */ /* 0x004fca00078e0201 */
[----:B------:R-:W2:Y:S04]  /*31e0*/  LDL R0, [R14+0x18] ;  /* 0x000018000e007983 */ /* 0x000ea80000100800 */
[----:B------:R-:W2:Y:S04]  /*31f0*/  LDL R3, [R14+0x14] ;  /* 0x000014000e037983 */ /* 0x000ea80000100800 */
[----:B------:R-:W3:Y:S01]  /*3200*/  @P0 LDL R4, [R14+0x10] ;  /* 0x000010000e040983 */ /* 0x000ee20000100800 */
[----:B------:R-:W-:Y:S01]  /*3210*/  LOP3.LUT R5, R5, 0x1f, RZ, 0xc0, !PT ;  /* 0x0000001f05057812 */ /* 0x000fe200078ec0ff */
[----:B------:R-:W-:Y:S01]  /*3220*/  UMOV UR4, 0x54442d19 ;  /* 0x54442d1900047882 */ /* 0x000fe20000000000 */
[----:B------:R-:W-:Y:S01]  /*3230*/  UMOV UR5, 0x3bf921fb ;  /* 0x3bf921fb00057882 */ /* 0x000fe20000000000 */
[----:B------:R-:W-:-:S02]  /*3240*/  ISETP.GE.AND P1, PT, R15, RZ, PT ;  /* 0x000000ff0f00720c */ /* 0x000fc40003f26270 */
[-C--:B--2---:R-:W-:Y:S02]  /*3250*/  @P0 SHF.L.W.U32.HI R0, R3, R5.reuse, R0 ;  /* 0x0000000503000219 */ /* 0x084fe40000010e00 */
[----:B---3--:R-:W-:-:S04]  /*3260*/  @P0 SHF.L.W.U32.HI R3, R4, R5, R3 ;  /* 0x0000000504030219 */ /* 0x008fc80000010e03 */
[C---:B------:R-:W-:Y:S01]  /*3270*/  SHF.L.W.U32.HI R4, R3.reuse, 0x2, R0 ;  /* 0x0000000203047819 */ /* 0x040fe20000010e00 */
[----:B------:R-:W-:-:S03]  /*3280*/  IMAD.SHL.U32 R3, R3, 0x4, RZ ;  /* 0x0000000403037824 */ /* 0x000fc600078e00ff */
[----:B------:R-:W-:-:S04]  /*3290*/  SHF.R.S32.HI R5, RZ, 0x1f, R4 ;  /* 0x0000001fff057819 */ /* 0x000fc80000011404 */
[C---:B------:R-:W-:Y:S02]  /*32a0*/  LOP3.LUT R10, R5.reuse, R3, RZ, 0x3c, !PT ;  /* 0x00000003050a7212 */ /* 0x040fe400078e3cff */
[----:B------:R-:W-:Y:S02]  /*32b0*/  LOP3.LUT R11, R5, R4, RZ, 0x3c, !PT ;  /* 0x00000004050b7212 */ /* 0x000fe400078e3cff */
[----:B------:R-:W-:Y:S02]  /*32c0*/  SHF.R.U32.HI R3, RZ, 0x1e, R0 ;  /* 0x0000001eff037819 */ /* 0x000fe40000011600 */
[C---:B------:R-:W-:Y:S02]  /*32d0*/  LOP3.LUT R0, R4.reuse, R15, RZ, 0x3c, !PT ;  /* 0x0000000f04007212 */ /* 0x040fe400078e3cff */
[----:B------:R-:W2:Y:S01]  /*32e0*/  I2F.F64.S64 R10, R10 ;  /* 0x0000000a000a7312 */ /* 0x000ea20000301c00 */
[----:B------:R-:W-:Y:S02]  /*32f0*/  LEA.HI R18, R4, R3, RZ, 0x1 ;  /* 0x0000000304127211 */ /* 0x000fe400078f08ff */
[----:B------:R-:W-:-:S03]  /*3300*/  ISETP.GE.AND P0, PT, R0, RZ, PT ;  /* 0x000000ff0000720c */ /* 0x000fc60003f06270 */
[----:B------:R-:W-:-:S05]  /*3310*/  IMAD.MOV R0, RZ, RZ, -R18 ;  /* 0x000000ffff007224 */ /* 0x000fca00078e0a12 */
[----:B------:R-:W-:Y:S01]  /*3320*/  @!P1 MOV R18, R0 ;  /* 0x0000000000129202 */ /* 0x000fe20000000f00 */
[----:B--2---:R-:W-:-:S10]  /*3330*/  DMUL R22, R10, UR4 ;  /* 0x000000040a167c28 */ /* 0x004fd40008000000 */
[----:B------:R-:W2:Y:S02]  /*3340*/  F2F.F32.F64 R22, R22 ;  /* 0x0000001600167310 */ /* 0x000ea40000301000 */
[----:B0-2---:R-:W-:-:S07]  /*3350*/  FSEL R14, -R22, R22, !P0 ;  /* 0x00000016160e7208 */ /* 0x005fce0004000100 */
.L_x_42:
[----:B------:R-:W-:Y:S05]  /*3360*/  BSYNC.RECONVERGENT B1 ;  /* 0x0000000000017941 */ /* 0x000fea0003800200 */
.L_x_41:
[----:B------:R-:W0:Y:S01]  /*3370*/  LDCU UR4, c[0x0][0x3d0] ;  /* 0x00007a00ff0477ac */ /* 0x000e220008000800 */
[----:B------:R-:W-:Y:S01]  /*3380*/  FMUL R3, R14, R14 ;  /* 0x0000000e0e037220 */ /* 0x000fe20000400000 */
[----:B------:R-:W-:Y:S01]  /*3390*/  LOP3.LUT R0, R18, 0x1, RZ, 0xc0, !PT ;  /* 0x0000000112007812 */ /* 0x000fe200078ec0ff */
[----:B------:R-:W-:Y:S01]  /*33a0*/  BSSY.RECONVERGENT B1, `(.L_x_45) ;  /* 0x0000024000017945 */ /* 0x000fe20003800200 */
[----:B------:R-:W2:Y:S01]  /*33b0*/  LDCU UR6, c[0x0][0x3b8] ;  /* 0x00007700ff0677ac */ /* 0x000ea20008000800 */
[----:B------:R-:W-:Y:S01]  /*33c0*/  FFMA R20, R3, R20, -0.0013887860113754868507 ;  /* 0xbab607ed03147423 */ /* 0x000fe20000000014 */
[----:B------:R-:W-:Y:S02]  /*33d0*/  ISETP.NE.U32.AND P0, PT, R0, 0x1, PT ;  /* 0x000000010000780c */ /* 0x000fe40003f05070 */
[----:B------:R-:W-:Y:S01]  /*33e0*/  LOP3.LUT P1, RZ, R18, 0x2, RZ, 0xc0, !PT ;  /* 0x0000000212ff7812 */ /* 0x000fe2000782c0ff */
[----:B------:R-:W-:Y:S01]  /*33f0*/  UMOV UR5, 0x3fc45aee ;  /* 0x3fc45aee00057882 */ /* 0x000fe20000000000 */
[----:B------:R-:W-:-:S02]  /*3400*/  FSEL R0, R21, 0.041666727513074874878, P0 ;  /* 0x3d2aaabb15007808 */ /* 0x000fc40000000000 */
[----:B------:R-:W-:Y:S02]  /*3410*/  FSEL R20, R20, -0.00019574658654164522886, !P0 ;  /* 0xb94d415314147808 */ /* 0x000fe40004000000 */
[----:B------:R-:W-:-:S03]  /*3420*/  FSEL R8, -R19, -0.4999999701976776123, P0 ;  /* 0xbeffffff13087808 */ /* 0x000fc60000000100 */
[----:B------:R-:W-:Y:S01]  /*3430*/  FFMA R20, R3, R20, R0 ;  /* 0x0000001403147223 */ /* 0x000fe20000000000 */
[----:B0-----:R-:W-:Y:S01]  /*3440*/  FMUL R15, R15, UR4 ;  /* 0x000000040f0f7c20 */ /* 0x001fe20008400000 */
[----:B------:R-:W-:Y:S01]  /*3450*/  FSEL R0, R14, 1, P0 ;  /* 0x3f8000000e007808 */ /* 0x000fe20000000000 */
[----:B------:R-:W-:Y:S01]  /*3460*/  UMOV UR4, 0x94dd34a8 ;  /* 0x94dd34a800047882 */ /* 0x000fe20000000000 */
[----:B------:R-:W-:Y:S01]  /*3470*/  FFMA R8, R3, R20, R8 ;  /* 0x0000001403087223 */ /* 0x000fe20000000008 */
[----:B------:R-:W1:Y:S01]  /*3480*/  F2F.F64.F32 R4, R15 ;  /* 0x0000000f00047310 */ /* 0x000e620000201800 */
[----:B--2---:R-:W-:Y:S01]  /*3490*/  FFMA R19, -R17, UR6, R2 ;  /* 0x0000000611137c23 */ /* 0x004fe20008000102 */
[----:B------:R-:W-:-:S04]  /*34a0*/  FFMA R3, R3, R0, RZ ;  /* 0x0000000003037223 */ /* 0x000fc800000000ff */
[----:B------:R-:W-:-:S04]  /*34b0*/  FFMA R3, R3, R8, R0 ;  /* 0x0000000803037223 */ /* 0x000fc80000000000 */
[----:B------:R-:W-:-:S04]  /*34c0*/  @P1 FADD R3, RZ, -R3 ;  /* 0x80000003ff031221 */ /* 0x000fc80000000000 */
[----:B------:R-:W-:Y:S01]  /*34d0*/  FFMA R18, -R3, UR6, R16 ;  /* 0x0000000603127c23 */ /* 0x000fe20008000110 */
[----:B-1----:R-:W-:-:S03]  /*34e0*/  DFMA R4, R4, -UR4, R6 ;  /* 0x8000000404047c2b */ /* 0x002fc60008000006 */
[----:B------:R-:W-:-:S04]  /*34f0*/  FMUL R0, R18, R18 ;  /* 0x0000001212007220 */ /* 0x000fc80000400000 */
[----:B------:R-:W-:-:S03]  /*3500*/  FFMA R11, R19, R19, R0 ;  /* 0x00000013130b7223 */ /* 0x000fc60000000000 */
[----:B------:R-:W0:Y:S02]  /*3510*/  F2F.F32.F64 R4, R4 ;  /* 0x0000000400047310 */ /* 0x000e240000301000 */
[----:B0-----:R-:W-:-:S04]  /*3520*/  FFMA R10, R4, R4, R11 ;  /* 0x00000004040a7223 */ /* 0x001fc8000000000b */
[----:B------:R-:W-:Y:S02]  /*3530*/  VIADD R0, R10, 0xf3000000 ;  /* 0xf30000000a007836 */ /* 0x000fe40000000000 */
[----:B------:R0:W1:Y:S03]  /*3540*/  MUFU.RSQ R11, R10 ;  /* 0x0000000a000b7308 */ /* 0x0000660000001400 */
[----:B------:R-:W-:-:S13]  /*3550*/  ISETP.GT.U32.AND P0, PT, R0, 0x727fffff, PT ;  /* 0x727fffff0000780c */ /* 0x000fda0003f04070 */
[----:B0-----:R-:W-:Y:S05]  /*3560*/  @!P0 BRA `(.L_x_46) ;  /* 0x00000000000c8947 */ /* 0x001fea0003800000 */
[----:B------:R-:W-:-:S07]  /*3570*/  MOV R15, 0x3590 ;  /* 0x00003590000f7802 */ /* 0x000fce0000000f00 */
[----:B-1----:R-:W-:Y:S05]  /*3580*/  CALL.REL.NOINC `($__internal_2_$__cuda_sm20_sqrt_rn_f32_slowpath) ;  /* 0x0000000c00b07944 */ /* 0x002fea0003c00000 */
[----:B------:R-:W-:Y:S05]  /*3590*/  BRA `(.L_x_47) ;  /* 0x0000000000107947 */ /* 0x000fea0003800000 */
.L_x_46:
[----:B-1----:R-:W-:Y:S01]  /*35a0*/  FMUL.FTZ R5, R10, R11 ;  /* 0x0000000b0a057220 */ /* 0x002fe20000410000 */
[----:B------:R-:W-:-:S03]  /*35b0*/  FMUL.FTZ R8, R11, 0.5 ;  /* 0x3f0000000b087820 */ /* 0x000fc60000410000 */
[----:B------:R-:W-:-:S04]  /*35c0*/  FFMA R0, -R5, R5, R10 ;  /* 0x0000000505007223 */ /* 0x000fc8000000010a */
[----:B------:R-:W-:-:S07]  /*35d0*/  FFMA R5, R0, R8, R5 ;  /* 0x0000000800057223 */ /* 0x000fce0000000005 */
.L_x_47:
[----:B------:R-:W-:Y:S05]  /*35e0*/  BSYNC.RECONVERGENT B1 ;  /* 0x0000000000017941 */ /* 0x000fea0003800200 */
.L_x_45:
[----:B------:R-:W0:Y:S01]  /*35f0*/  LDCU UR4, c[0x0][0x3c0] ;  /* 0x00007800ff0477ac */ /* 0x000e220008000800 */
[CC--:B------:R-:W-:Y:S01]  /*3600*/  FMUL R8, R3.reuse, R18.reuse ;  /* 0x0000001203087220 */ /* 0x0c0fe20000400000 */
[-C--:B------:R-:W-:Y:S01]  /*3610*/  FMUL R0, R3, R19.reuse ;  /* 0x0000001303007220 */ /* 0x080fe20000400000 */
[----:B------:R-:W-:Y:S02]  /*3620*/  BSSY.RECONVERGENT B1, `(.L_x_48) ;  /* 0x0000012000017945 */ /* 0x000fe40003800200 */
[C---:B------:R-:W-:Y:S01]  /*3630*/  FFMA R8, R17.reuse, R19, R8 ;  /* 0x0000001311087223 */ /* 0x040fe20000000008 */
[----:B------:R-:W-:-:S03]  /*3640*/  FFMA R0, R17, R18, -R0 ;  /* 0x0000001211007223 */ /* 0x000fc60000000800 */
[----:B0-----:R-:W-:Y:S01]  /*3650*/  FMUL R15, R8, UR4 ;  /* 0x00000004080f7c20 */ /* 0x001fe20008400000 */
[----:B------:R-:W0:Y:S03]  /*3660*/  LDCU UR4, c[0x0][0x3bc] ;  /* 0x00007780ff0477ac */ /* 0x000e260008000800 */
[----:B------:R-:W1:Y:S01]  /*3670*/  MUFU.RCP R10, R15 ;  /* 0x0000000f000a7308 */ /* 0x000e620000001000 */
[----:B0-----:R-:W-:Y:S01]  /*3680*/  FMUL R0, R0, UR4 ;  /* 0x0000000400007c20 */ /* 0x001fe20008400000 */
[----:B-1----:R-:W-:-:S06]  /*3690*/  FFMA R3, -R15, R10, 1 ;  /* 0x3f8000000f037423 */ /* 0x002fcc000000010a */
[----:B------:R-:W0:Y:S01]  /*36a0*/  FCHK P0, R0, R15 ;  /* 0x0000000f00007302 */ /* 0x000e220000000000 */
[----:B------:R-:W-:-:S04]  /*36b0*/  FFMA R3, R10, R3, R10 ;  /* 0x000000030a037223 */ /* 0x000fc8000000000a */
[----:B------:R-:W-:-:S04]  /*36c0*/  FFMA R10, R0, R3, RZ ;  /* 0x00000003000a7223 */ /* 0x000fc800000000ff */
[----:B------:R-:W-:-:S04]  /*36d0*/  FFMA R11, -R15, R10, R0 ;  /* 0x0000000a0f0b7223 */ /* 0x000fc80000000100 */
[----:B------:R-:W-:Y:S01]  /*36e0*/  FFMA R20, R3, R11, R10 ;  /* 0x0000000b03147223 */ /* 0x000fe2000000000a */
[----:B0-----:R-:W-:Y:S06]  /*36f0*/  @!P0 BRA `(.L_x_49) ;  /* 0x0000000000108947 */ /* 0x001fec0003800000 */
[----:B------:R-:W-:Y:S01]  /*3700*/  IMAD.MOV.U32 R3, RZ, RZ, R15 ;  /* 0x000000ffff037224 */ /* 0x000fe200078e000f */
[----:B------:R-:W-:-:S07]  /*3710*/  MOV R10, 0x3730 ;  /* 0x00003730000a7802 */ /* 0x000fce0000000f00 */
[----:B------:R-:W-:Y:S05]  /*3720*/  CALL.REL.NOINC `($__internal_3_$__cuda_sm3x_div_rn_noftz_f32_slowpath) ;  /* 0x0000000c00a47944 */ /* 0x000fea0003c00000 */
[----:B------:R-:W-:-:S07]  /*3730*/  IMAD.MOV.U32 R20, RZ, RZ, R0 ;  /* 0x000000ffff147224 */ /* 0x000fce00078e0000 */
.L_x_49:
[----:B------:R-:W-:Y:S05]  /*3740*/  BSYNC.RECONVERGENT B1 ;  /* 0x0000000000017941 */ /* 0x000fea0003800200 */
.L_x_48:
[----:B------:R-:W0:Y:S01]  /*3750*/  LDCU UR4, c[0x0][0x3c4] ;  /* 0x00007880ff0477ac */ /* 0x000e220008000800 */
[----:B------:R-:W-:Y:S01]  /*3760*/  BSSY.RECONVERGENT B1, `(.L_x_50) ;  /* 0x0000012000017945 */ /* 0x000fe20003800200 */
[----:B------:R-:W1:Y:S01]  /*3770*/  LDCU UR5, c[0x0][0x3bc] ;  /* 0x00007780ff0577ac */ /* 0x000e620008000800 */
[----:B0-----:R-:W-:Y:S01]  /*3780*/  FMUL R11, R8, UR4 ;  /* 0x00000004080b7c20 */ /* 0x001fe20008400000 */
[----:B------:R-:W0:Y:S03]  /*3790*/  LDCU UR4, c[0x0][0x3c8] ;  /* 0x00007900ff0477ac */ /* 0x000e260008000800 */
[----:B------:R-:W2:Y:S01]  /*37a0*/  MUFU.RCP R3, R11 ;  /* 0x0000000b00037308 */ /* 0x000ea20000001000 */
[----:B-1----:R-:W-:-:S07]  /*37b0*/  FMUL R0, R4, UR5 ;  /* 0x0000000504007c20 */ /* 0x002fce0008400000 */
[----:B------:R-:W1:Y:S01]  /*37c0*/  FCHK P0, R0, R11 ;  /* 0x0000000b00007302 */ /* 0x000e620000000000 */
[----:B0-----:R-:W-:Y:S01]  /*37d0*/  FADD R20, -R20, UR4 ;  /* 0x0000000414147e21 */ /* 0x001fe20008000100 */
[----:B--2---:R-:W-:-:S04]  /*37e0*/  FFMA R8, -R11, R3, 1 ;  /* 0x3f8000000b087423 */ /* 0x004fc80000000103 */
[----:B------:R-:W-:-:S04]  /*37f0*/  FFMA R3, R3, R8, R3 ;  /* 0x0000000803037223 */ /* 0x000fc80000000003 */
[----:B------:R-:W-:-:S04]  /*3800*/  FFMA R4, R0, R3, RZ ;  /* 0x0000000300047223 */ /* 0x000fc800000000ff */
[----:B------:R-:W-:-:S04]  /*3810*/  FFMA R8, -R11, R4, R0 ;  /* 0x000000040b087223 */ /* 0x000fc80000000100 */
[----:B------:R-:W-:Y:S01]  /*3820*/  FFMA R3, R3, R8, R4 ;  /* 0x0000000803037223 */ /* 0x000fe20000000004 */
[----:B-1----:R-:W-:Y:S06]  /*3830*/  @!P0 BRA `(.L_x_51) ;  /* 0x0000000000108947 */ /* 0x002fec0003800000 */
[----:B------:R-:W-:Y:S01]  /*3840*/  IMAD.MOV.U32 R3, RZ, RZ, R11 ;  /* 0x000000ffff037224 */ /* 0x000fe200078e000b */
[----:B------:R-:W-:-:S07]  /*3850*/  MOV R10, 0x3870 ;  /* 0x00003870000a7802 */ /* 0x000fce0000000f00 */
[----:B------:R-:W-:Y:S05]  /*3860*/  CALL.REL.NOINC `($__internal_3_$__cuda_sm3x_div_rn_noftz_f32_slowpath) ;  /* 0x0000000c00547944 */ /* 0x000fea0003c00000 */
[----:B------:R-:W-:-:S07]  /*3870*/  MOV R3, R0 ;  /* 0x0000000000037202 */ /* 0x000fce0000000f00 */
.L_x_51:
[----:B------:R-:W-:Y:S05]  /*3880*/  BSYNC.RECONVERGENT B1 ;  /* 0x0000000000017941 */ /* 0x000fea0003800200 */
.L_x_50:
[----:B------:R-:W0:Y:S01]  /*3890*/  LDCU UR5, c[0x0][0x3cc] ;  /* 0x00007980ff0577ac */ /* 0x000e220008000800 */
[----:B------:R-:W-:Y:S01]  /*38a0*/  I2FP.F32.S32 R22, R13 ;  /* 0x0000000d00167245 */ /* 0x000fe20000201400 */
[----:B------:R-:W-:Y:S02]  /*38b0*/  IMAD.MOV.U32 R11, RZ, RZ, -0x3e000000 ;  /* 0xc2000000ff0b7424 */ /* 0x000fe400078e00ff */
[----:B------:R-:W-:Y:S01]  /*38c0*/  FADD R20, R20, 0.5 ;  /* 0x3f00000014147421 */ /* 0x000fe20000000000 */
[----:B------:R-:W1:Y:S01]  /*38d0*/  LDCU UR4, c[0x0][0x388] ;  /* 0x00007100ff0477ac */ /* 0x000e620008000800 */
[----:B------:R-:W-:Y:S01]  /*38e0*/  FADD R22, R22, 0.5 ;  /* 0x3f00000016167421 */ /* 0x000fe20000000000 */
[----:B0-----:R-:W-:Y:S01]  /*38f0*/  FADD R3, -R3, UR5 ;  /* 0x0000000503037e21 */ /* 0x001fe20008000100 */
[----:B------:R-:W-:-:S03]  /*3900*/  UMOV UR5, URZ ;  /* 0x000000ff00057c82 */ /* 0x000fc60008000000 */
[----:B------:R-:W-:-:S04]  /*3910*/  FADD R21, R3, 0.5 ;  /* 0x3f00000003157421 */ /* 0x000fc80000000000 */
[----:B-1----:R-:W5:Y:S01]  /*3920*/  TEX.LL RZ, R0, R20, R11, UR4, 3D, 0x1 ;  /* 0x48ff040b14007f60 */ /* 0x002f6200089e01ff */
[----:B------:R-:W0:Y:S01]  /*3930*/  MUFU.RCP R4, R5 ;  /* 0x0000000500047308 */ /* 0x000e220000001000 */
[----:B------:R-:W-:Y:S01]  /*3940*/  BSSY.RECONVERGENT B1, `(.L_x_52) ;  /* 0x000000c000017945 */ /* 0x000fe20003800200 */
[----:B0-----:R-:W-:-:S04]  /*3950*/  FFMA R3, R4, -R5, 1 ;  /* 0x3f80000004037423 */ /* 0x001fc80000000805 */
[----:B------:R-:W-:Y:S02]  /*3960*/  FFMA R3, R4, R3, R4 ;  /* 0x0000000304037223 */ /* 0x000fe40000000004 */
[----:B-----5:R-:W0:Y:S02]  /*3970*/  FCHK P0, R0, R5 ;  /* 0x0000000500007302 */ /* 0x020e240000000000 */
[----:B------:R-:W-:-:S04]  /*3980*/  FFMA R4, R0, R3, RZ ;  /* 0x0000000300047223 */ /* 0x000fc800000000ff */
[----:B------:R-:W-:-:S04]  /*3990*/  FFMA R8, R4, -R5, R0 ;  /* 0x8000000504087223 */ /* 0x000fc80000000000 */
[----:B------:R-:W-:Y:S01]  /*39a0*/  FFMA R4, R3, R8, R4 ;  /* 0x0000000803047223 */ /* 0x000fe20000000004 */
[----:B0-----:R-:W-:Y:S06]  /*39b0*/  @!P0 BRA `(.L_x_53) ;  /* 0x0000000000108947 */ /* 0x001fec0003800000 */
[----:B------:R-:W-:Y:S01]  /*39c0*/  IMAD.MOV.U32 R3, RZ, RZ, R5 ;  /* 0x000000ffff037224 */ /* 0x000fe200078e0005 */
[----:B------:R-:W-:-:S07]  /*39d0*/  MOV R10, 0x39f0 ;  /* 0x000039f0000a7802 */ /* 0x000fce0000000f00 */
[----:B------:R-:W-:Y:S05]  /*39e0*/  CALL.REL.NOINC `($__internal_3_$__cuda_sm3x_div_rn_noftz_f32_slowpath) ;  /* 0x0000000800f47944 */ /* 0x000fea0003c00000 */
[----:B------:R-:W-:-:S07]  /*39f0*/  IMAD.MOV.U32 R4, RZ, RZ, R0 ;  /* 0x000000ffff047224 */ /* 0x000fce00078e0000 */
.L_x_53:
[----:B------:R-:W-:Y:S05]  /*3a00*/  BSYNC.RECONVERGENT B1 ;  /* 0x0000000000017941 */ /* 0x000fea0003800200 */
.L_x_52:
[C---:B------:R-:W-:Y:S01]  /*3a10*/  ISETP.NE.AND P0, PT, R13.reuse, R12, PT ;  /* 0x0000000c0d00720c */ /* 0x040fe20003f05270 */
[----:B------:R-:W-:Y:S02]  /*3a20*/  VIADD R13, R13, 0x1 ;  /* 0x000000010d0d7836 */ /* 0x000fe40000000000 */
[----:B------:R-:W-:-:S10]  /*3a30*/  FADD R9, R4, R9 ;  /* 0x0000000904097221 */ /* 0x000fd40000000000 */
[----:B------:R-:W-:Y:S05]  /*3a40*/  @P0 BRA `(.L_x_54) ;  /* 0xffffffec00f00947 */ /* 0x000fea000383ffff */
.L_x_36:
[----:B------:R-:W-:Y:S05]  /*3a50*/  BSYNC.RECONVERGENT B0 ;  /* 0x0000000000007941 */ /* 0x000fea0003800200 */
.L_x_35:
[----:B------:R-:W0:Y:S01]  /*3a60*/  LDCU UR4, c[0x0][0x3e4] ;  /* 0x00007c80ff0477ac */ /* 0x000e220008000800 */
[----:B------:R-:W-:Y:S01]  /*3a70*/  BSSY.RECONVERGENT B0, `(.L_x_55) ;  /* 0x0000010000007945 */ /* 0x000fe20003800200 */
[----:B0-----:R-:W-:Y:S01]  /*3a80*/  I2FP.F32.S32 R3, UR4 ;  /* 0x0000000400037c45 */ /* 0x001fe20008201400 */
[----:B------:R-:W0:Y:S03]  /*3a90*/  LDCU UR4, c[0x0][0x398] ;  /* 0x00007300ff0477ac */ /* 0x000e260008000800 */
[----:B------:R-:W1:Y:S08]  /*3aa0*/  MUFU.RCP R0, R3 ;  /* 0x0000000300007308 */ /* 0x000e700000001000 */
[----:B------:R-:W2:Y:S01]  /*3ab0*/  FCHK P0, -R9, R3 ;  /* 0x0000000309007302 */ /* 0x000ea20000000100 */
[----:B0-----:R-:W-:-:S02]  /*3ac0*/  IMAD R25, R25, UR4, R24 ;  /* 0x0000000419197c24 */ /* 0x001fc4000f8e0218 */
[----:B-1----:R-:W-:-:S04]  /*3ad0*/  FFMA R5, -R3, R0, 1 ;  /* 0x3f80000003057423 */ /* 0x002fc80000000100 */
[----:B------:R-:W-:-:S04]  /*3ae0*/  FFMA R0, R0, R5, R0 ;  /* 0x0000000500007223 */ /* 0x000fc80000000000 */
[----:B------:R-:W-:-:S04]  /*3af0*/  FFMA R2, R0, -R9, RZ ;  /* 0x8000000900027223 */ /* 0x000fc800000000ff */
[----:B------:R-:W-:-:S04]  /*3b00*/  FFMA R5, -R3, R2, -R9 ;  /* 0x0000000203057223 */ /* 0x000fc80000000909 */
[----:B------:R-:W-:Y:S01]  /*3b10*/  FFMA R5, R0, R5, R2 ;  /* 0x0000000500057223 */ /* 0x000fe20000000002 */
[----:B--2---:R-:W-:Y:S06]  /*3b20*/  @!P0 BRA `(.L_x_56) ;  /* 0x0000000000108947 */ /* 0x004fec0003800000 */
[----:B------:R-:W-:Y:S01]  /*3b30*/  FADD R0, -R9, -RZ ;  /* 0x800000ff09007221 */ /* 0x000fe20000000100 */
[----:B------:R-:W-:-:S07]  /*3b40*/  MOV R10, 0x3b60 ;  /* 0x00003b60000a7802 */ /* 0x000fce0000000f00 */
[----:B------:R-:W-:Y:S05]  /*3b50*/  CALL.REL.NOINC `($__internal_3_$__cuda_sm3x_div_rn_noftz_f32_slowpath) ;  /* 0x0000000800987944 */ /* 0x000fea0003c00000 */
[----:B------:R-:W-:-:S07]  /*3b60*/  MOV R5, R0 ;  /* 0x0000000000057202 */ /* 0x000fce0000000f00 */
.L_x_56:
[----:B------:R-:W-:Y:S05]  /*3b70*/  BSYNC.RECONVERGENT B0 ;  /* 0x0000000000007941 */ /* 0x000fea0003800200 */
.L_x_55:
[----:B------:R-:W0:Y:S02]  /*3b80*/  LDC.64 R2, c[0x0][0x380] ;  /* 0x0000e000ff027b82 */ /* 0x000e240000000a00 */
[----:B0-----:R-:W-:-:S05]  /*3b90*/  IMAD.WIDE R2, R25, 0x4, R2 ;  /* 0x0000000419027825 */ /* 0x001fca00078e0202 */
[----:B------:R-:W-:Y:S01]  /*3ba0*/  STG.E desc[UR36][R2.64], R5 ;  /* 0x0000000502007986 */ /* 0x000fe2000c101924 */
[----:B------:R-:W-:Y:S05]  /*3bb0*/  EXIT ;  /* 0x000000000000794d */ /* 0x000fea0003800000 */
        .weak           $__internal_0_$__cuda_sm20_div_rn_f64_full
        .type           $__internal_0_$__cuda_sm20_div_rn_f64_full,@function
        .size           $__internal_0_$__cuda_sm20_div_rn_f64_full,($__internal_1_$__cuda_sm20_dsqrt_rn_f64_mediumpath_v1 - $__internal_0_$__cuda_sm20_div_rn_f64_full)
$__internal_0_$__cuda_sm20_div_rn_f64_full:
[C---:B------:R-:W-:Y:S01]  /*3bc0*/  FSETP.GEU.AND P0, PT, |R9|.reuse, 1.469367938527859385e-39, PT ;  /* 0x001000000900780b */ /* 0x040fe20003f0e200 */
[----:B------:R-:W-:Y:S01]  /*3bd0*/  IMAD.MOV.U32 R20, RZ, RZ, 0x1 ;  /* 0x00000001ff147424 */ /* 0x000fe200078e00ff */
[----:B------:R-:W-:Y:S01]  /*3be0*/  LOP3.LUT R10, R9, 0x800fffff, RZ, 0xc0, !PT ;  /* 0x800fffff090a7812 */ /* 0x000fe200078ec0ff */
[----:B------:R-:W-:Y:S01]  /*3bf0*/  IMAD.MOV.U32 R40, RZ, RZ, 0x1ca00000 ;  /* 0x1ca00000ff287424 */ /* 0x000fe200078e00ff */
[C---:B------:R-:W-:Y:S01]  /*3c00*/  FSETP.GEU.AND P2, PT, |R7|.reuse, 1.469367938527859385e-39, PT ;  /* 0x001000000700780b */ /* 0x040fe20003f4e200 */
[----:B------:R-:W-:Y:S01]  /*3c10*/  BSSY.RECONVERGENT B1, `(.L_x_57) ;  /* 0x0000052000017945 */ /* 0x000fe20003800200 */
[----:B------:R-:W-:Y:S01]  /*3c20*/  LOP3.LUT R11, R10, 0x3ff00000, RZ, 0xfc, !PT ;  /* 0x3ff000000a0b7812 */ /* 0x000fe200078efcff */
[----:B------:R-:W-:Y:S01]  /*3c30*/  IMAD.MOV.U32 R10, RZ, RZ, R8 ;  /* 0x000000ffff0a7224 */ /* 0x000fe200078e0008 */
[----:B------:R-:W-:Y:S02]  /*3c40*/  LOP3.LUT R41, R7, 0x7ff00000, RZ, 0xc0, !PT ;  /* 0x7ff0000007297812 */ /* 0x000fe400078ec0ff */
[----:B------:R-:W-:-:S03]  /*3c50*/  LOP3.LUT R0, R9, 0x7ff00000, RZ, 0xc0, !PT ;  /* 0x7ff0000009007812 */ /* 0x000fc600078ec0ff */
[----:B------:R-:W-:Y:S01]  /*3c60*/  @!P0 DMUL R10, R8, 8.98846567431157953865e+307 ;  /* 0x7fe00000080a8828 */ /* 0x000fe20000000000 */
[----:B------:R-:W-:-:S03]  /*3c70*/  ISETP.GE.U32.AND P1, PT, R41, R0, PT ;  /* 0x000000002900720c */ /* 0x000fc60003f26070 */
[----:B------:R-:W-:Y:S02]  /*3c80*/  @!P2 LOP3.LUT R4, R9, 0x7ff00000, RZ, 0xc0, !PT ;  /* 0x7ff000000904a812 */ /* 0x000fe400078ec0ff */
[----:B------:R-:W0:Y:S01]  /*3c90*/  MUFU.RCP64H R21, R11 ;  /* 0x0000000b00157308 */ /* 0x000e220000001800 */
[C---:B------:R-:W-:Y:S02]  /*3ca0*/  SEL R5, R40.reuse, 0x63400000, !P1 ;  /* 0x6340000028057807 */ /* 0x040fe40004800000 */
[----:B------:R-:W-:Y:S01]  /*3cb0*/  @!P2 ISETP.GE.U32.AND P3, PT, R41, R4, PT ;  /* 0x000000042900a20c */ /* 0x000fe20003f66070 */
[----:B------:R-:W-:Y:S01]  /*3cc0*/  IMAD.MOV.U32 R4, RZ, RZ, R6 ;  /* 0x000000ffff047224 */ /* 0x000fe200078e0006 */
[----:B------:R-:W-:Y:S02]  /*3cd0*/  LOP3.LUT R5, R5, 0x800fffff, R7, 0xf8, !PT ;  /* 0x800fffff05057812 */ /* 0x000fe400078ef807 */
[----:B------:R-:W-:Y:S02]  /*3ce0*/  @!P2 SEL R3, R40, 0x63400000, !P3 ;  /* 0x634000002803a807 */ /* 0x000fe40005800000 */
[----:B------:R-:W-:-:S02]  /*3cf0*/  @!P2 MOV R36, RZ ;  /* 0x000000ff0024a202 */ /* 0x000fc40000000f00 */
[----:B------:R-:W-:Y:S02]  /*3d00*/  @!P2 LOP3.LUT R3, R3, 0x80000000, R7, 0xf8, !PT ;  /* 0x800000000303a812 */ /* 0x000fe400078ef807 */
[----:B------:R-:W-:Y:S02]  /*3d10*/  @!P0 LOP3.LUT R0, R11, 0x7ff00000, RZ, 0xc0, !PT ;  /* 0x7ff000000b008812 */ /* 0x000fe400078ec0ff */
[----:B------:R-:W-:Y:S01]  /*3d20*/  @!P2 LOP3.LUT R37, R3, 0x100000, RZ, 0xfc, !PT ;  /* 0x001000000325a812 */ /* 0x000fe200078efcff */
[----:B------:R-:W-:Y:S01]  /*3d30*/  IMAD.MOV.U32 R3, RZ, RZ, R41 ;  /* 0x000000ffff037224 */ /* 0x000fe200078e0029 */
[----:B0-----:R-:W-:-:S04]  /*3d40*/  DFMA R14, R20, -R10, 1 ;  /* 0x3ff00000140e742b */ /* 0x001fc8000000080a */
[----:B------:R-:W-:-:S04]  /*3d50*/  @!P2 DFMA R4, R4, 2, -R36 ;  /* 0x400000000404a82b */ /* 0x000fc80000000824 */
[----:B------:R-:W-:-:S06]  /*3d60*/  DFMA R14, R14, R14, R14 ;  /* 0x0000000e0e0e722b */ /* 0x000fcc000000000e */
[----:B------:R-:W-:Y:S02]  /*3d70*/  @!P2 LOP3.LUT R3, R5, 0x7ff00000, RZ, 0xc0, !PT ;  /* 0x7ff000000503a812 */ /* 0x000fe400078ec0ff */
[----:B------:R-:W-:-:S03]  /*3d80*/  DFMA R14, R20, R14, R20 ;  /* 0x0000000e140e722b */ /* 0x000fc60000000014 */
[----:B------:R-:W-:-:S05]  /*3d90*/  VIADD R43, R3, 0xffffffff ;  /* 0xffffffff032b7836 */ /* 0x000fca0000000000 */
[----:B------:R-:W-:Y:S01]  /*3da0*/  DFMA R20, R14, -R10, 1 ;  /* 0x3ff000000e14742b */ /* 0x000fe2000000080a */
[----:B------:R-:W-:Y:S01]  /*3db0*/  ISETP.GT.U32.AND P0, PT, R43, 0x7feffffe, PT ;  /* 0x7feffffe2b00780c */ /* 0x000fe20003f04070 */
[----:B------:R-:W-:-:S05]  /*3dc0*/  VIADD R43, R0, 0xffffffff ;  /* 0xffffffff002b7836 */ /* 0x000fca0000000000 */
[----:B------:R-:W-:Y:S01]  /*3dd0*/  ISETP.GT.U32.OR P0, PT, R43, 0x7feffffe, P0 ;  /* 0x7feffffe2b00780c */ /* 0x000fe20000704470 */
[----:B------:R-:W-:-:S08]  /*3de0*/  DFMA R14, R14, R20, R14 ;  /* 0x000000140e0e722b */ /* 0x000fd0000000000e */
[----:B------:R-:W-:-:S08]  /*3df0*/  DMUL R20, R14, R4 ;  /* 0x000000040e147228 */ /* 0x000fd00000000000 */
[----:B------:R-:W-:-:S08]  /*3e00*/  DFMA R36, R20, -R10, R4 ;  /* 0x8000000a1424722b */ /* 0x000fd00000000004 */
[----:B------:R-:W-:Y:S01]  /*3e10*/  DFMA R36, R14, R36, R20 ;  /* 0x000000240e24722b */ /* 0x000fe20000000014 */
[----:B------:R-:W-:Y:S10]  /*3e20*/  @P0 BRA `(.L_x_58) ;  /* 0x00000000006c0947 */ /* 0x000ff40003800000 */
[----:B------:R-:W-:Y:S01]  /*3e30*/  LOP3.LUT R0, R9, 0x7ff00000, RZ, 0xc0, !PT ;  /* 0x7ff0000009007812 */ /* 0x000fe200078ec0ff */
[----:B------:R-:W-:-:S03]  /*3e40*/  IMAD.MOV.U32 R6, RZ, RZ, RZ ;  /* 0x000000ffff067224 */ /* 0x000fc600078e00ff */
[CC--:B------:R-:W-:Y:S02]  /*3e50*/  VIADDMNMX R3, R41.reuse, -R0.reuse, 0xb9600000, !PT ;  /* 0xb960000029037446 */ /* 0x0c0fe40007800900 */
[----:B------:R-:W-:Y:S02]  /*3e60*/  ISETP.GE.U32.AND P0, PT, R41, R0, PT ;  /* 0x000000002900720c */ /* 0x000fe40003f06070 */
[----:B------:R-:W-:Y:S02]  /*3e70*/  VIMNMX R0, PT, PT, R3, 0x46a00000, PT ;  /* 0x46a0000003007848 */ /* 0x000fe40003fe0100 */
[----:B------:R-:W-:-:S05]  /*3e80*/  SEL R3, R40, 0x63400000, !P0 ;  /* 0x6340000028037807 */ /* 0x000fca0004000000 */
[----:B------:R-:W-:-:S05]  /*3e90*/  IMAD.IADD R0, R0, 0x1, -R3 ;  /* 0x0000000100007824 */ /* 0x000fca00078e0a03 */
[----:B------:R-:W-:-:S06]  /*3ea0*/  IADD3 R7, PT, PT, R0, 0x7fe00000, RZ ;  /* 0x7fe0000000077810 */ /* 0x000fcc0007ffe0ff */
[----:B------:R-:W-:-:S10]  /*3eb0*/  DMUL R14, R36, R6 ;  /* 0x00000006240e7228 */ /* 0x000fd40000000000 */
[----:B------:R-:W-:-:S13]  /*3ec0*/  FSETP.GTU.AND P0, PT, |R15|, 1.469367938527859385e-39, PT ;  /* 0x001000000f00780b */ /* 0x000fda0003f0c200 */
[----:B------:R-:W-:Y:S05]  /*3ed0*/  @P0 BRA `(.L_x_59) ;  /* 0x0000000000940947 */ /* 0x000fea0003800000 */
[----:B------:R-:W-:Y:S01]  /*3ee0*/  DFMA R4, R36, -R10, R4 ;  /* 0x8000000a2404722b */ /* 0x000fe20000000004 */
[----:B------:R-:W-:-:S09]  /*3ef0*/  IMAD.MOV.U32 R6, RZ, RZ, RZ ;  /* 0x000000ffff067224 */ /* 0x000fd200078e00ff */
[C---:B------:R-:W-:Y:S02]  /*3f00*/  FSETP.NEU.AND P0, PT, R5.reuse, RZ, PT ;  /* 0x000000ff0500720b */ /* 0x040fe40003f0d000 */
[----:B------:R-:W-:-:S04]  /*3f10*/  LOP3.LUT R9, R5, 0x80000000, R9, 0x48, !PT ;  /* 0x8000000005097812 */ /* 0x000fc800078e4809 */
[----:B------:R-:W-:-:S07]  /*3f20*/  LOP3.LUT R7, R9, R7, RZ, 0xfc, !PT ;  /* 0x0000000709077212 */ /* 0x000fce00078efcff */
[----:B------:R-:W-:Y:S05]  /*3f30*/  @!P0 BRA `(.L_x_59) ;  /* 0x00000000007c8947 */ /* 0x000fea0003800000 */
[----:B------:R-:W-:Y:S01]  /*3f40*/  IMAD.MOV R5, RZ, RZ, -R0 ;  /* 0x000000ffff057224 */ /* 0x000fe200078e0a00 */
[----:B------:R-:W-:Y:S01]  /*3f50*/  DMUL.RP R6, R36, R6 ;  /* 0x0000000624067228 */ /* 0x000fe20000008000 */
[----:B------:R-:W-:Y:S01]  /*3f60*/  IMAD.MOV.U32 R4, RZ, RZ, RZ ;  /* 0x000000ffff047224 */ /* 0x000fe200078e00ff */
[----:B------:R-:W-:-:S05]  /*3f70*/  IADD3 R3, PT, PT, -R0, -0x43300000, RZ ;  /* 0xbcd0000000037810 */ /* 0x000fca0007ffe1ff */
[----:B------:R-:W-:-:S03]  /*3f80*/  DFMA R4, R14, -R4, R36 ;  /* 0x800000040e04722b */ /* 0x000fc60000000024 */
[----:B------:R-:W-:-:S07]  /*3f90*/  LOP3.LUT R9, R7, R9, RZ, 0x3c, !PT ;  /* 0x0000000907097212 */ /* 0x000fce00078e3cff */
[----:B------:R-:W-:-:S04]  /*3fa0*/  FSETP.NEU.AND P0, PT, |R5|, R3, PT ;  /* 0x000000030500720b */ /* 0x000fc80003f0d200 */
[----:B------:R-:W-:Y:S02]  /*3fb0*/  FSEL R14, R6, R14, !P0 ;  /* 0x0000000e060e7208 */ /* 0x000fe40004000000 */
[----:B------:R-:W-:Y:S01]  /*3fc0*/  FSEL R15, R9, R15, !P0 ;  /* 0x0000000f090f7208 */ /* 0x000fe20004000000 */
[----:B------:R-:W-:Y:S06]  /*3fd0*/  BRA `(.L_x_59) ;  /* 0x0000000000547947 */ /* 0x000fec0003800000 */
.L_x_58:
[----:B------:R-:W-:-:S14]  /*3fe0*/  DSETP.NAN.AND P0, PT, R6, R6, PT ;  /* 0x000000060600722a */ /* 0x000fdc0003f08000 */
[----:B------:R-:W-:Y:S05]  /*3ff0*/  @P0 BRA `(.L_x_60) ;  /* 0x0000000000440947 */ /* 0x000fea0003800000 */
[----:B------:R-:W-:-:S14]  /*4000*/  DSETP.NAN.AND P0, PT, R8, R8, PT ;  /* 0x000000080800722a */ /* 0x000fdc0003f08000 */
[----:B------:R-:W-:Y:S05]  /*4010*/  @P0 BRA `(.L_x_61) ;  /* 0x0000000000300947 */ /* 0x000fea0003800000 */
[----:B------:R-:W-:Y:S01]  /*4020*/  ISETP.NE.AND P0, PT, R3, R0, PT ;  /* 0x000000000300720c */ /* 0x000fe20003f05270 */
[----:B------:R-:W-:Y:S01]  /*4030*/  IMAD.MOV.U32 R15, RZ, RZ, -0x80000 ;  /* 0xfff80000ff0f7424 */ /* 0x000fe200078e00ff */
[----:B------:R-:W-:-:S11]  /*4040*/  MOV R14, 0x0 ;  /* 0x00000000000e7802 */ /* 0x000fd60000000f00 */
[----:B------:R-:W-:Y:S05]  /*4050*/  @!P0 BRA `(.L_x_59) ;  /* 0x0000000000348947 */ /* 0x000fea0003800000 */
[----:B------:R-:W-:Y:S02]  /*4060*/  ISETP.NE.AND P0, PT, R3, 0x7ff00000, PT ;  /* 0x7ff000000300780c */ /* 0x000fe40003f05270 */
[----:B------:R-:W-:Y:S02]  /*4070*/  LOP3.LUT R15, R7, 0x80000000, R9, 0x48, !PT ;  /* 0x80000000070f7812 */ /* 0x000fe400078e4809 */
[----:B------:R-:W-:-:S13]  /*4080*/  ISETP.EQ.OR P0, PT, R0, RZ, !P0 ;  /* 0x000000ff0000720c */ /* 0x000fda0004702670 */
[----:B------:R-:W-:Y:S01]  /*4090*/  @P0 LOP3.LUT R0, R15, 0x7ff00000, RZ, 0xfc, !PT ;  /* 0x7ff000000f000812 */ /* 0x000fe200078efcff */
[----:B------:R-:W-:Y:S02]  /*40a0*/  @!P0 IMAD.MOV.U32 R14, RZ, RZ, RZ ;  /* 0x000000ffff0e8224 */ /* 0x000fe400078e00ff */
[----:B------:R-:W-:Y:S02]  /*40b0*/  @P0 IMAD.MOV.U32 R14, RZ, RZ, RZ ;  /* 0x000000ffff0e0224 */ /* 0x000fe400078e00ff */
[----:B------:R-:W-:Y:S01]  /*40c0*/  @P0 IMAD.MOV.U32 R15, RZ, RZ, R0 ;  /* 0x000000ffff0f0224 */ /* 0x000fe200078e0000 */
[----:B------:R-:W-:Y:S06]  /*40d0*/  BRA `(.L_x_59) ;  /* 0x0000000000147947 */ /* 0x000fec0003800000 */
.L_x_61:
[----:B------:R-:W-:Y:S02]  /*40e0*/  LOP3.LUT R15, R9, 0x80000, RZ, 0xfc, !PT ;  /* 0x00080000090f7812 */ /* 0x000fe400078efcff */
[----:B------:R-:W-:Y:S01]  /*40f0*/  MOV R14, R8 ;  /* 0x00000008000e7202 */ /* 0x000fe20000000f00 */
[----:B------:R-:W-:Y:S06]  /*4100*/  BRA `(.L_x_59) ;  /* 0x0000000000087947 */ /* 0x000fec0003800000 */
.L_x_60:
[----:B------:R-:W-:Y:S01]  /*4110*/  LOP3.LUT R15, R7, 0x80000, RZ, 0xfc, !PT ;  /* 0x00080000070f7812 */ /* 0x000fe200078efcff */
[----:B------:R-:W-:-:S07]  /*4120*/  IMAD.MOV.U32 R14, RZ, RZ, R6 ;  /* 0x000000ffff0e7224 */ /* 0x000fce00078e0006 */
.L_x_59:
[----:B------:R-:W-:Y:S05]  /*4130*/  BSYNC.RECONVERGENT B1 ;  /* 0x0000000000017941 */ /* 0x000fea0003800200 */
.L_x_57:
[----:B------:R-:W-:Y:S02]  /*4140*/  IMAD.MOV.U32 R43, RZ, RZ, 0x0 ;  /* 0x00000000ff2b7424 */ /* 0x000fe400078e00ff */
[----:B------:R-:W-:Y:S02]  /*4150*/  IMAD.MOV.U32 R4, RZ, RZ, R14 ;  /* 0x000000ffff047224 */ /* 0x000fe400078e000e */
[----:B------:R-:W-:Y:S01]  /*4160*/  IMAD.MOV.U32 R5, RZ, RZ, R15 ;  /* 0x000000ffff057224 */ /* 0x000fe200078e000f */
[----:B------:R-:W-:Y:S06]  /*4170*/  RET.REL.NODEC R42 `(_Z17backProjectionKerPfyiiifS_S_S_fffffffffiii) ;  /* 0xffffffbc2aa07950 */ /* 0x000fec0003c3ffff */
        .weak           $__internal_1_$__cuda_sm20_dsqrt_rn_f64_mediumpath_v1
        .type           $__internal_1_$__cuda_sm20_dsqrt_rn_f64_mediumpath_v1,@function
        .size           $__internal_1_$__cuda_sm20_dsqrt_rn_f64_mediumpath_v1,($__internal_2_$__cuda_sm20_sqrt_rn_f32_slowpath - $__internal_1_$__cuda_sm20_dsqrt_rn_f64_mediumpath_v1)
$__internal_1_$__cuda_sm20_dsqrt_rn_f64_mediumpath_v1:
[----:B------:R-:W-:Y:S01]  /*4180*/  ISETP.GE.U32.AND P0, PT, R8, -0x3400000, PT ;  /* 0xfcc000000800780c */ /* 0x000fe20003f06070 */
[----:B------:R-:W-:Y:S01]  /*4190*/  BSSY.RECONVERGENT B1, `(.L_x_62) ;  /* 0x0000026000017945 */ /* 0x000fe20003800200 */
[----:B------:R-:W-:Y:S01]  /*41a0*/  MOV R20, R4 ;  /* 0x0000000400147202 */ /* 0x000fe20000000f00 */
[----:B------:R-:W-:Y:S02]  /*41b0*/  IMAD.MOV.U32 R4, RZ, RZ, R10 ;  /* 0x000000ffff047224 */ /* 0x000fe400078e000a */
[----:B------:R-:W-:-:S08]  /*41c0*/  IMAD.MOV.U32 R5, RZ, RZ, R11 ;  /* 0x000000ffff057224 */ /* 0x000fd000078e000b */
[----:B------:R-:W-:Y:S05]  /*41d0*/  @!P0 BRA `(.L_x_63) ;  /* 0x0000000000208947 */ /* 0x000fea0003800000 */
[----:B------:R-:W-:-:S10]  /*41e0*/  DFMA.RM R6, R14, R20, R6 ;  /* 0x000000140e06722b */ /* 0x000fd40000004006 */
[----:B------:R-:W-:-:S05]  /*41f0*/  IADD3 R8, P0, PT, R6, 0x1, RZ ;  /* 0x0000000106087810 */ /* 0x000fca0007f1e0ff */
[----:B------:R-:W-:-:S06]  /*4200*/  IMAD.X R9, RZ, RZ, R7, P0 ;  /* 0x000000ffff097224 */ /* 0x000fcc00000e0607 */
[----:B------:R-:W-:-:S08]  /*4210*/  DFMA.RP R4, -R6, R8, R4 ;  /* 0x000000080604722b */ /* 0x000fd00000008104 */
[----:B------:R-:W-:-:S06]  /*4220*/  DSETP.GT.AND P0, PT, R4, RZ, PT ;  /* 0x000000ff0400722a */ /* 0x000fcc0003f04000 */
[----:B------:R-:W-:Y:S02]  /*4230*/  FSEL R6, R8, R6, P0 ;  /* 0x0000000608067208 */ /* 0x000fe40000000000 */
[----:B------:R-:W-:Y:S01]  /*4240*/  FSEL R7, R9, R7, P0 ;  /* 0x0000000709077208 */ /* 0x000fe20000000000 */
[----:B------:R-:W-:Y:S06]  /*4250*/  BRA `(.L_x_64) ;  /* 0x0000000000647947 */ /* 0x000fec0003800000 */
.L_x_63:
[----:B------:R-:W-:-:S14]  /*4260*/  DSETP.NE.AND P0, PT, R4, RZ, PT ;  /* 0x000000ff0400722a */ /* 0x000fdc0003f05000 */
[----:B------:R-:W-:Y:S05]  /*4270*/  @!P0 BRA `(.L_x_65) ;  /* 0x0000000000588947 */ /* 0x000fea0003800000 */
[----:B------:R-:W-:-:S13]  /*4280*/  ISETP.GE.AND P0, PT, R5, RZ, PT ;  /* 0x000000ff0500720c */ /* 0x000fda0003f06270 */
[----:B------:R-:W-:Y:S01]  /*4290*/  @!P0 IMAD.MOV.U32 R6, RZ, RZ, 0x0 ;  /* 0x00000000ff068424 */ /* 0x000fe200078e00ff */
[----:B------:R-:W-:Y:S01]  /*42a0*/  @!P0 MOV R7, 0xfff80000 ;  /* 0xfff8000000078802 */ /* 0x000fe20000000f00 */
[----:B------:R-:W-:Y:S06]  /*42b0*/  @!P0 BRA `(.L_x_64) ;  /* 0x00000000004c8947 */ /* 0x000fec0003800000 */
[----:B------:R-:W-:-:S13]  /*42c0*/  ISETP.GT.AND P0, PT, R5, 0x7fefffff, PT ;  /* 0x7fefffff0500780c */ /* 0x000fda0003f04270 */
[----:B------:R-:W-:Y:S05]  /*42d0*/  @P0 BRA `(.L_x_65) ;  /* 0x0000000000400947 */ /* 0x000fea0003800000 */
[----:B------:R-:W-:Y:S01]  /*42e0*/  DMUL R4, R4, 8.11296384146066816958e+31 ;  /* 0x4690000004047828 */ /* 0x000fe20000000000 */
[----:B------:R-:W-:Y:S02]  /*42f0*/  IMAD.MOV.U32 R6, RZ, RZ, RZ ;  /* 0x000000ffff067224 */ /* 0x000fe400078e00ff */
[----:B------:R-:W-:Y:S02]  /*4300*/  IMAD.MOV.U32 R10, RZ, RZ, 0x0 ;  /* 0x00000000ff0a7424 */ /* 0x000fe400078e00ff */
[----:B------:R-:W-:Y:S01]  /*4310*/  IMAD.MOV.U32 R11, RZ, RZ, 0x3fd80000 ;  /* 0x3fd80000ff0b7424 */ /* 0x000fe200078e00ff */
[----:B------:R-:W0:Y:S02]  /*4320*/  MUFU.RSQ64H R7, R5 ;  /* 0x0000000500077308 */ /* 0x000e240000001c00 */
[----:B0-----:R-:W-:-:S08]  /*4330*/  DMUL R8, R6, R6 ;  /* 0x0000000606087228 */ /* 0x001fd00000000000 */
[----:B------:R-:W-:-:S08]  /*4340*/  DFMA R8, R4, -R8, 1 ;  /* 0x3ff000000408742b */ /* 0x000fd00000000808 */
[----:B------:R-:W-:Y:S02]  /*4350*/  DFMA R10, R8, R10, 0.5 ;  /* 0x3fe00000080a742b */ /* 0x000fe4000000000a */
[----:B------:R-:W-:-:S08]  /*4360*/  DMUL R8, R6, R8 ;  /* 0x0000000806087228 */ /* 0x000fd00000000000 */
[----:B------:R-:W-:-:S08]  /*4370*/  DFMA R8, R10, R8, R6 ;  /* 0x000000080a08722b */ /* 0x000fd00000000006 */
[----:B------:R-:W-:Y:S02]  /*4380*/  DMUL R6, R4, R8 ;  /* 0x0000000804067228 */ /* 0x000fe40000000000 */
[----:B------:R-:W-:-:S06]  /*4390*/  VIADD R9, R9, 0xfff00000 ;  /* 0xfff0000009097836 */ /* 0x000fcc0000000000 */
[----:B------:R-:W-:-:S08]  /*43a0*/  DFMA R10, R6, -R6, R4 ;  /* 0x80000006060a722b */ /* 0x000fd00000000004 */
[----:B------:R-:W-:-:S10]  /*43b0*/  DFMA R6, R8, R10, R6 ;  /* 0x0000000a0806722b */ /* 0x000fd40000000006 */
[----:B------:R-:W-:Y:S01]  /*43c0*/  IADD3 R7, PT, PT, R7, -0x3500000, RZ ;  /* 0xfcb0000007077810 */ /* 0x000fe20007ffe0ff */
[----:B------:R-:W-:Y:S06]  /*43d0*/  BRA `(.L_x_64) ;  /* 0x0000000000047947 */ /* 0x000fec0003800000 */
.L_x_65:
[----:B------:R-:W-:-:S11]  /*43e0*/  DADD R6, R4, R4 ;  /* 0x0000000004067229 */ /* 0x000fd60000000004 */
.L_x_64:
[----:B------:R-:W-:Y:S05]  /*43f0*/  BSYNC.RECONVERGENT B1 ;  /* 0x0000000000017941 */ /* 0x000fea0003800200 */
.L_x_62:
[----:B------:R-:W-:Y:S02]  /*4400*/  IMAD.MOV.U32 R4, RZ, RZ, R0 ;  /* 0x000000ffff047224 */ /* 0x000fe400078e0000 */
[----:B------:R-:W-:Y:S02]  /*4410*/  IMAD.MOV.U32 R5, RZ, RZ, 0x0 ;  /* 0x00000000ff057424 */ /* 0x000fe400078e00ff */
[----:B------:R-:W-:Y:S02]  /*4420*/  IMAD.MOV.U32 R12, RZ, RZ, R6 ;  /* 0x000000ffff0c7224 */ /* 0x000fe400078e0006 */
[----:B------:R-:W-:Y:S01]  /*4430*/  IMAD.MOV.U32 R13, RZ, RZ, R7 ;  /* 0x000000ffff0d7224 */ /* 0x000fe200078e0007 */
[----:B------:R-:W-:Y:S06]  /*4440*/  RET.REL.NODEC R4 `(_Z17backProjectionKerPfyiiifS_S_S_fffffffffiii) ;  /* 0xffffffb804ec7950 */ /* 0x000fec0003c3ffff */
        .weak           $__internal_2_$__cuda_sm20_sqrt_rn_f32_slowpath
        .type           $__internal_2_$__cuda_sm20_sqrt_rn_f32_slowpath,@function
        .size           $__internal_2_$__cuda_sm20_sqrt_rn_f32_slowpath,($__internal_3_$__cuda_sm3x_div_rn_noftz_f32_slowpath - $__internal_2_$__cuda_sm20_sqrt_rn_f32_slowpath)
$__internal_2_$__cuda_sm20_sqrt_rn_f32_slowpath:
[----:B------:R-:W-:-:S13]  /*4450*/  LOP3.LUT P0, RZ, R10, 0x7fffffff, RZ, 0xc0, !PT ;  /* 0x7fffffff0aff7812 */ /* 0x000fda000780c0ff */
[----:B------:R-:W-:Y:S01]  /*4460*/  @!P0 MOV R5, R10 ;  /* 0x0000000a00058202 */ /* 0x000fe20000000f00 */
[----:B------:R-:W-:Y:S06]  /*4470*/  @!P0 BRA `(.L_x_66) ;  /* 0x0000000000448947 */ /* 0x000fec0003800000 */
[----:B------:R-:W-:Y:S01]  /*4480*/  FSETP.GEU.FTZ.AND P0, PT, R10, RZ, PT ;  /* 0x000000ff0a00720b */ /* 0x000fe20003f1e000 */
[----:B------:R-:W-:-:S12]  /*4490*/  IMAD.MOV.U32 R0, RZ, RZ, R10 ;  /* 0x000000ffff007224 */ /* 0x000fd800078e000a */
[----:B------:R-:W-:Y:S01]  /*44a0*/  @!P0 IMAD.MOV.U32 R5, RZ, RZ, 0x7fffffff ;  /* 0x7fffffffff058424 */ /* 0x000fe200078e00ff */
[----:B------:R-:W-:Y:S06]  /*44b0*/  @!P0 BRA `(.L_x_66) ;  /* 0x0000000000348947 */ /* 0x000fec0003800000 */
[----:B------:R-:W-:-:S13]  /*44c0*/  FSETP.GTU.FTZ.AND P0, PT, |R0|, +INF , PT ;  /* 0x7f8000000000780b */ /* 0x000fda0003f1c200 */
[----:B------:R-:W-:Y:S01]  /*44d0*/  @P0 FADD.FTZ R5, R0, 1 ;  /* 0x3f80000000050421 */ /* 0x000fe20000010000 */
[----:B------:R-:W-:Y:S06]  /*44e0*/  @P0 BRA `(.L_x_66) ;  /* 0x0000000000280947 */ /* 0x000fec0003800000 */
[----:B------:R-:W-:-:S13]  /*44f0*/  FSETP.NEU.FTZ.AND P0, PT, |R0|, +INF , PT ;  /* 0x7f8000000000780b */ /* 0x000fda0003f1d200 */
[----:B------:R-:W-:-:S04]  /*4500*/  @P0 FFMA R8, R0, 1.84467440737095516160e+19, RZ ;  /* 0x5f80000000080823 */ /* 0x000fc800000000ff */
[----:B------:R-:W0:Y:S02]  /*4510*/  @P0 MUFU.RSQ R5, R8 ;  /* 0x0000000800050308 */ /* 0x000e240000001400 */
[----:B0-----:R-:W-:Y:S01]  /*4520*/  @P0 FMUL.FTZ R11, R8, R5 ;  /* 0x00000005080b0220 */ /* 0x001fe20000410000 */
[----:B------:R-:W-:Y:S01]  /*4530*/  @P0 FMUL.FTZ R14, R5, 0.5 ;  /* 0x3f000000050e0820 */ /* 0x000fe20000410000 */
[----:B------:R-:W-:Y:S02]  /*4540*/  @!P0 IMAD.MOV.U32 R5, RZ, RZ, R0 ;  /* 0x000000ffff058224 */ /* 0x000fe400078e0000 */
[----:B------:R-:W-:-:S04]  /*4550*/  @P0 FADD.FTZ R10, -R11, -RZ ;  /* 0x800000ff0b0a0221 */ /* 0x000fc80000010100 */
[----:B------:R-:W-:-:S04]  /*4560*/  @P0 FFMA R10, R11, R10, R8 ;  /* 0x0000000a0b0a0223 */ /* 0x000fc80000000008 */
[----:B------:R-:W-:-:S04]  /*4570*/  @P0 FFMA R10, R10, R14, R11 ;  /* 0x0000000e0a0a0223 */ /* 0x000fc8000000000b */
[----:B------:R-:W-:-:S07]  /*4580*/  @P0 FMUL.FTZ R5, R10, 2.3283064365386962891e-10 ;  /* 0x2f8000000a050820 */ /* 0x000fce0000410000 */
.L_x_66:
[----:B------:R-:W-:Y:S02]  /*4590*/  HFMA2 R11, -RZ, RZ, 0, 0 ;  /* 0x00000000ff0b7431 */ /* 0x000fe400000001ff */
[----:B------:R-:W-:-:S04]  /*45a0*/  IMAD.MOV.U32 R10, RZ, RZ, R15 ;  /* 0x000000ffff0a7224 */ /* 0x000fc800078e000f */
[----:B------:R-:W-:Y:S05]  /*45b0*/  RET.REL.NODEC R10 `(_Z17backProjectionKerPfyiiifS_S_S_fffffffffiii) ;  /* 0xffffffb80a907950 */ /* 0x000fea0003c3ffff */
        .weak           $__internal_3_$__cuda_sm3x_div_rn_noftz_f32_slowpath
        .type           $__internal_3_$__cuda_sm3x_div_rn_noftz_f32_slowpath,@function
        .size           $__internal_3_$__cuda_sm3x_div_rn_noftz_f32_slowpath,($_Z17backProjectionKerPfyiiifS_S_S_fffffffffiii$__internal_trig_reduction_slowpathd - $__internal_3_$__cuda_sm3x_div_rn_noftz_f32_slowpath)
$__internal_3_$__cuda_sm3x_div_rn_noftz_f32_slowpath:
[----:B------:R-:W-:Y:S01]  /*45c0*/  SHF.R.U32.HI R14, RZ, 0x17, R3 ;  /* 0x00000017ff0e7819 */ /* 0x000fe20000011603 */
[----:B------:R-:W-:Y:S01]  /*45d0*/  BSSY.RECONVERGENT B2, `(.L_x_67) ;  /* 0x0000062000027945 */ /* 0x000fe20003800200 */
[----:B------:R-:W-:Y:S02]  /*45e0*/  SHF.R.U32.HI R11, RZ, 0x17, R0 ;  /* 0x00000017ff0b7819 */ /* 0x000fe40000011600 */
[----:B------:R-:W-:Y:S02]  /*45f0*/  LOP3.LUT R22, R14, 0xff, RZ, 0xc0, !PT ;  /* 0x000000ff0e167812 */ /* 0x000fe400078ec0ff */
[----:B------:R-:W-:-:S03]  /*4600*/  LOP3.LUT R18, R11, 0xff, RZ, 0xc0, !PT ;  /* 0x000000ff0b127812 */ /* 0x000fc600078ec0ff */
[----:B------:R-:W-:Y:S02]  /*4610*/  VIADD R15, R22, 0xffffffff ;  /* 0xffffffff160f7836 */ /* 0x000fe40000000000 */
[----:B------:R-:W-:-:S03]  /*4620*/  VIADD R14, R18, 0xffffffff ;  /* 0xffffffff120e7836 */ /* 0x000fc60000000000 */
[----:B------:R-:W-:-:S04]  /*4630*/  ISETP.GT.U32.AND P0, PT, R15, 0xfd, PT ;  /* 0x000000fd0f00780c */ /* 0x000fc80003f04070 */
[----:B------:R-:W-:-:S13]  /*4640*/  ISETP.GT.U32.OR P0, PT, R14, 0xfd, P0 ;  /* 0x000000fd0e00780c */ /* 0x000fda0000704470 */
[----:B------:R-:W-:Y:S01]  /*4650*/  @!P0 IMAD.MOV.U32 R11, RZ, RZ, RZ ;  /* 0x000000ffff0b8224 */ /* 0x000fe200078e00ff */
[----:B------:R-:W-:Y:S06]  /*4660*/  @!P0 BRA `(.L_x_68) ;  /* 0x00000000005c8947 */ /* 0x000fec0003800000 */
[----:B------:R-:W-:Y:S02]  /*4670*/  FSETP.GTU.FTZ.AND P0, PT, |R0|, +INF , PT ;  /* 0x7f8000000000780b */ /* 0x000fe40003f1c200 */
[----:B------:R-:W-:-:S04]  /*4680*/  FSETP.GTU.FTZ.AND P1, PT, |R3|, +INF , PT ;  /* 0x7f8000000300780b */ /* 0x000fc80003f3c200 */
[----:B------:R-:W-:-:S13]  /*4690*/  PLOP3.LUT P0, PT, P0, P1, PT, 0xf8, 0x8f ;  /* 0x00000000008f781c */ /* 0x000fda0000703f70 */
[----:B------:R-:W-:Y:S05]  /*46a0*/  @P0 BRA `(.L_x_69) ;  /* 0x00000004004c0947 */ /* 0x000fea0003800000 */
[----:B------:R-:W-:-:S13]  /*46b0*/  LOP3.LUT P0, RZ, R3, 0x7fffffff, R0, 0xc8, !PT ;  /* 0x7fffffff03ff7812 */ /* 0x000fda000780c800 */
[----:B------:R-:W-:Y:S05]  /*46c0*/  @!P0 BRA `(.L_x_70) ;  /* 0x00000004003c8947 */ /* 0x000fea0003800000 */
[C---:B------:R-:W-:Y:S02]  /*46d0*/  FSETP.NEU.FTZ.AND P1, PT, |R0|.reuse, +INF , PT ;  /* 0x7f8000000000780b */ /* 0x040fe40003f3d200 */
[----:B------:R-:W-:Y:S02]  /*46e0*/  FSETP.NEU.FTZ.AND P2, PT, |R3|, +INF , PT ;  /* 0x7f8000000300780b */ /* 0x000fe40003f5d200 */
[----:B------:R-:W-:-:S11]  /*46f0*/  FSETP.NEU.FTZ.AND P0, PT, |R0|, +INF , PT ;  /* 0x7f8000000000780b */ /* 0x000fd60003f1d200 */
[----:B------:R-:W-:Y:S05]  /*4700*/  @!P2 BRA !P1, `(.L_x_70) ;  /* 0x00000004002ca947 */ /* 0x000fea0004800000 */
[----:B------:R-:W-:-:S04]  /*4710*/  LOP3.LUT P1, RZ, R0, 0x7fffffff, RZ, 0xc0, !PT ;  /* 0x7fffffff00ff7812 */ /* 0x000fc8000782c0ff */
[----:B------:R-:W-:-:S13]  /*4720*/  PLOP3.LUT P1, PT, P2, P1, PT, 0x2f, 0xf2 ;  /* 0x0000000000f2781c */ /* 0x000fda0001722577 */
[----:B------:R-:W-:Y:S05]  /*4730*/  @P1 BRA `(.L_x_71) ;  /* 0x0000000400181947 */ /* 0x000fea0003800000 */
[----:B------:R-:W-:-:S04]  /*4740*/  LOP3.LUT P1, RZ, R3, 0x7fffffff, RZ, 0xc0, !PT ;  /* 0x7fffffff03ff7812 */ /* 0x000fc8000782c0ff */
[----:B------:R-:W-:-:S13]  /*4750*/  PLOP3.LUT P0, PT, P0, P1, PT, 0x2f, 0xf2 ;  /* 0x0000000000f2781c */ /* 0x000fda0000702577 */
[----:B------:R-:W-:Y:S05]  /*4760*/  @P0 BRA `(.L_x_72) ;  /* 0x0000000400000947 */ /* 0x000fea0003800000 */
[----:B------:R-:W-:Y:S02]  /*4770*/  ISETP.GE.AND P0, PT, R14, RZ, PT ;  /* 0x000000ff0e00720c */ /* 0x000fe40003f06270 */
[----:B------:R-:W-:-:S11]  /*4780*/  ISETP.GE.AND P1, PT, R15, RZ, PT ;  /* 0x000000ff0f00720c */ /* 0x000fd60003f26270 */
[----:B------:R-:W-:Y:S01]  /*4790*/  @P0 MOV R11, RZ ;  /* 0x000000ff000b0202 */ /* 0x000fe20000000f00 */
[----:B------:R-:W-:Y:S02]  /*47a0*/  @!P0 IMAD.MOV.U32 R11, RZ, RZ, -0x40 ;  /* 0xffffffc0ff0b8424 */ /* 0x000fe400078e00ff */
[----:B------:R-:W-:Y:S01]  /*47b0*/  @!P0 FFMA R0, R0, 1.84467440737095516160e+19, RZ ;  /* 0x5f80000000008823 */ /* 0x000fe200000000ff */
[----:B------:R-:W-:Y:S01]  /*47c0*/  @!P1 FFMA R3, R3, 1.84467440737095516160e+19, RZ ;  /* 0x5f80000003039823 */ /* 0x000fe200000000ff */
[----:B------:R-:W-:-:S07]  /*47d0*/  @!P1 VIADD R11, R11, 0x40 ;  /* 0x000000400b0b9836 */ /* 0x000fce0000000000 */
.L_x_68:
[----:B------:R-:W-:Y:S01]  /*47e0*/  LEA R14, R22, 0xc0800000, 0x17 ;  /* 0xc0800000160e7811 */ /* 0x000fe200078eb8ff */
[----:B------:R-:W-:Y:S04]  /*47f0*/  BSSY.RECONVERGENT B3, `(.L_x_73) ;  /* 0x0000036000037945 */ /* 0x000fe80003800200 */
[----:B------:R-:W-:Y:S01]  /*4800*/  IMAD.IADD R14, R3, 0x1, -R14 ;  /* 0x00000001030e7824 */ /* 0x000fe200078e0a0e */
[----:B------:R-:W-:-:S03]  /*4810*/  IADD3 R3, PT, PT, R18, -0x7f, RZ ;  /* 0xffffff8112037810 */ /* 0x000fc60007ffe0ff */
[----:B------:R0:W1:Y:S01]  /*4820*/  MUFU.RCP R15, R14 ;  /* 0x0000000e000f7308 */ /* 0x0000620000001000 */
[----:B------:R-:W-:Y:S01]  /*4830*/  FADD.FTZ R19, -R14, -RZ ;  /* 0x800000ff0e137221 */ /* 0x000fe20000010100 */
[C---:B------:R-:W-:Y:S01]  /*4840*/  IMAD R0, R3.reuse, -0x800000, R0 ;  /* 0xff80000003007824 */ /* 0x040fe200078e0200 */
[----:B0-----:R-:W-:-:S05]  /*4850*/  IADD3 R14, PT, PT, R3, 0x7f, -R22 ;  /* 0x0000007f030e7810 */ /* 0x001fca0007ffe816 */
[----:B------:R-:W-:Y:S02]  /*4860*/  IMAD.IADD R14, R14, 0x1, R11 ;  /* 0x000000010e0e7824 */ /* 0x000fe400078e020b */
[----:B-1----:R-:W-:-:S04]  /*4870*/  FFMA R18, R15, R19, 1 ;  /* 0x3f8000000f127423 */ /* 0x002fc80000000013 */
[----:B------:R-:W-:-:S04]  /*4880*/  FFMA R30, R15, R18, R15 ;  /* 0x000000120f1e7223 */ /* 0x000fc8000000000f */
[----:B------:R-:W-:-:S04]  /*4890*/  FFMA R15, R0, R30, RZ ;  /* 0x0000001e000f7223 */ /* 0x000fc800000000ff */
[----:B------:R-:W-:-:S04]  /*48a0*/  FFMA R18, R19, R15, R0 ;  /* 0x0000000f13127223 */ /* 0x000fc80000000000 */
[----:B------:R-:W-:-:S04]  /*48b0*/  FFMA R15, R30, R18, R15 ;  /* 0x000000121e0f7223 */ /* 0x000fc8000000000f */
[----:B------:R-:W-:-:S04]  /*48c0*/  FFMA R18, R19, R15, R0 ;  /* 0x0000000f13127223 */ /* 0x000fc80000000000 */
[----:B------:R-:W-:-:S05]  /*48d0*/  FFMA R0, R30, R18, R15 ;  /* 0x000000121e007223 */ /* 0x000fca000000000f */
[----:B------:R-:W-:-:S04]  /*48e0*/  SHF.R.U32.HI R3, RZ, 0x17, R0 ;  /* 0x00000017ff037819 */ /* 0x000fc80000011600 */
[----:B------:R-:W-:-:S05]  /*48f0*/  LOP3.LUT R3, R3, 0xff, RZ, 0xc0, !PT ;  /* 0x000000ff03037812 */ /* 0x000fca00078ec0ff */
[----:B------:R-:W-:-:S04]  /*4900*/  IMAD.IADD R19, R3, 0x1, R14 ;  /* 0x0000000103137824 */ /* 0x000fc800078e020e */
[----:B------:R-:W-:-:S05]  /*4910*/  VIADD R3, R19, 0xffffffff ;  /* 0xffffffff13037836 */ /* 0x000fca0000000000 */
[----:B------:R-:W-:-:S13]  /*4920*/  ISETP.GE.U32.AND P0, PT, R3, 0xfe, PT ;  /* 0x000000fe0300780c */ /* 0x000fda0003f06070 */
[----:B------:R-:W-:Y:S05]  /*4930*/  @!P0 BRA `(.L_x_74) ;  /* 0x0000000000808947 */ /* 0x000fea0003800000 */
[----:B------:R-:W-:-:S13]  /*4940*/  ISETP.GT.AND P0, PT, R19, 0xfe, PT ;  /* 0x000000fe1300780c */ /* 0x000fda0003f04270 */
[----:B------:R-:W-:Y:S05]  /*4950*/  @P0 BRA `(.L_x_75) ;  /* 0x00000000006c0947 */ /* 0x000fea0003800000 */
[----:B------:R-:W-:-:S13]  /*4960*/  ISETP.GE.AND P0, PT, R19, 0x1, PT ;  /* 0x000000011300780c */ /* 0x000fda0003f06270 */
[----:B------:R-:W-:Y:S05]  /*4970*/  @P0 BRA `(.L_x_76) ;  /* 0x0000000000740947 */ /* 0x000fea0003800000 */
[----:B------:R-:W-:Y:S02]  /*4980*/  ISETP.GE.AND P0, PT, R19, -0x18, PT ;  /* 0xffffffe81300780c */ /* 0x000fe40003f06270 */
[----:B------:R-:W-:-:S11]  /*4990*/  LOP3.LUT R0, R0, 0x80000000, RZ, 0xc0, !PT ;  /* 0x8000000000007812 */ /* 0x000fd600078ec0ff */
[----:B------:R-:W-:Y:S05]  /*49a0*/  @!P0 BRA `(.L_x_76) ;  /* 0x0000000000688947 */ /* 0x000fea0003800000 */
[CCC-:B------:R-:W-:Y:S01]  /*49b0*/  FFMA.RZ R3, R30.reuse, R18.reuse, R15.reuse ;  /* 0x000000121e037223 */ /* 0x1c0fe2000000c00f */
[CCC-:B------:R-:W-:Y:S01]  /*49c0*/  FFMA.RM R14, R30.reuse, R18.reuse, R15.reuse ;  /* 0x000000121e0e7223 */ /* 0x1c0fe2000000400f */
[C---:B------:R-:W-:Y:S02]  /*49d0*/  ISETP.NE.AND P2, PT, R19.reuse, RZ, PT ;  /* 0x000000ff1300720c */ /* 0x040fe40003f45270 */
[----:B------:R-:W-:Y:S02]  /*49e0*/  ISETP.NE.AND P1, PT, R19, RZ, PT ;  /* 0x000000ff1300720c */ /* 0x000fe40003f25270 */
[----:B------:R-:W-:Y:S01]  /*49f0*/  LOP3.LUT R11, R3, 0x7fffff, RZ, 0xc0, !PT ;  /* 0x007fffff030b7812 */ /* 0x000fe200078ec0ff */
[----:B------:R-:W-:Y:S01]  /*4a00*/  FFMA.RP R3, R30, R18, R15 ;  /* 0x000000121e037223 */ /* 0x000fe2000000800f */
[----:B------:R-:W-:Y:S01]  /*4a10*/  IADD3 R18, PT, PT, R19, 0x20, RZ ;  /* 0x0000002013127810 */ /* 0x000fe20007ffe0ff */
[----:B------:R-:W-:Y:S01]  /*4a20*/  IMAD.MOV R15, RZ, RZ, -R19 ;  /* 0x000000ffff0f7224 */ /* 0x000fe200078e0a13 */
[----:B------:R-:W-:-:S02]  /*4a30*/  LOP3.LUT R11, R11, 0x800000, RZ, 0xfc, !PT ;  /* 0x008000000b0b7812 */ /* 0x000fc400078efcff */
[----:B------:R-:W-:Y:S02]  /*4a40*/  FSETP.NEU.FTZ.AND P0, PT, R3, R14, PT ;  /* 0x0000000e0300720b */ /* 0x000fe40003f1d000 */
[----:B------:R-:W-:Y:S02]  /*4a50*/  SHF.L.U32 R18, R11, R18, RZ ;  /* 0x000000120b127219 */ /* 0x000fe400000006ff */
[----:B------:R-:W-:Y:S02]  /*4a60*/  SEL R14, R15, RZ, P2 ;  /* 0x000000ff0f0e7207 */ /* 0x000fe40001000000 */
[----:B------:R-:W-:Y:S02]  /*4a70*/  ISETP.NE.AND P1, PT, R18, RZ, P1 ;  /* 0x000000ff1200720c */ /* 0x000fe40000f25270 */
[----:B------:R-:W-:Y:S02]  /*4a80*/  SHF.R.U32.HI R14, RZ, R14, R11 ;  /* 0x0000000eff0e7219 */ /* 0x000fe4000001160b */
[----:B------:R-:W-:-:S02]  /*4a90*/  PLOP3.LUT P0, PT, P0, P1, PT, 0xf8, 0x8f ;  /* 0x00000000008f781c */ /* 0x000fc40000703f70 */
[----:B------:R-:W-:Y:S02]  /*4aa0*/  SHF.R.U32.HI R18, RZ, 0x1, R14 ;  /* 0x00000001ff127819 */ /* 0x000fe4000001160e */
[----:B------:R-:W-:-:S04]  /*4ab0*/  SEL R3, RZ, 0x1, !P0 ;  /* 0x00000001ff037807 */ /* 0x000fc80004000000 */
[----:B------:R-:W-:-:S04]  /*4ac0*/  LOP3.LUT R3, R3, 0x1, R18, 0xf8, !PT ;  /* 0x0000000103037812 */ /* 0x000fc800078ef812 */
[----:B------:R-:W-:-:S05]  /*4ad0*/  LOP3.LUT R3, R3, R14, RZ, 0xc0, !PT ;  /* 0x0000000e03037212 */ /* 0x000fca00078ec0ff */
[----:B------:R-:W-:-:S05]  /*4ae0*/  IMAD.IADD R3, R18, 0x1, R3 ;  /* 0x0000000112037824 */ /* 0x000fca00078e0203 */
[----:B------:R-:W-:Y:S01]  /*4af0*/  LOP3.LUT R0, R3, R0, RZ, 0xfc, !PT ;  /* 0x0000000003007212 */ /* 0x000fe200078efcff */
[----:B------:R-:W-:Y:S06]  /*4b00*/  BRA `(.L_x_76) ;  /* 0x0000000000107947 */ /* 0x000fec0003800000 */
.L_x_75:
[----:B------:R-:W-:-:S04]  /*4b10*/  LOP3.LUT R0, R0, 0x80000000, RZ, 0xc0, !PT ;  /* 0x8000000000007812 */ /* 0x000fc800078ec0ff */
[----:B------:R-:W-:Y:S01]  /*4b20*/  LOP3.LUT R0, R0, 0x7f800000, RZ, 0xfc, !PT ;  /* 0x7f80000000007812 */ /* 0x000fe200078efcff */
[----:B------:R-:W-:Y:S06]  /*4b30*/  BRA `(.L_x_76) ;  /* 0x0000000000047947 */ /* 0x000fec0003800000 */
.L_x_74:
[----:B------:R-:W-:-:S07]  /*4b40*/  IMAD R0, R14, 0x800000, R0 ;  /* 0x008000000e007824 */ /* 0x000fce00078e0200 */
.L_x_76:
[----:B------:R-:W-:Y:S05]  /*4b50*/  BSYNC.RECONVERGENT B3 ;  /* 0x0000000000037941 */ /* 0x000fea0003800200 */
.L_x_73:
[----:B------:R-:W-:Y:S05]  /*4b60*/  BRA `(.L_x_77) ;  /* 0x0000000000207947 */ /* 0x000fea0003800000 */
.L_x_72:
[----:B------:R-:W-:-:S04]  /*4b70*/  LOP3.LUT R0, R3, 0x80000000, R0, 0x48, !PT ;  /* 0x8000000003007812 */ /* 0x000fc800078e4800 */
[----:B------:R-:W-:Y:S01]  /*4b80*/  LOP3.LUT R0, R0, 0x7f800000, RZ, 0xfc, !PT ;  /* 0x7f80000000007812 */ /* 0x000fe200078efcff */
[----:B------:R-:W-:Y:S06]  /*4b90*/  BRA `(.L_x_77) ;  /* 0x0000000000147947 */ /* 0x000fec0003800000 */
.L_x_71:
[----:B------:R-:W-:Y:S01]  /*4ba0*/  LOP3.LUT R0, R3, 0x80000000, R0, 0x48, !PT ;  /* 0x8000000003007812 */ /* 0x000fe200078e4800 */
[----:B------:R-:W-:Y:S06]  /*4bb0*/  BRA `(.L_x_77) ;  /* 0x00000000000c7947 */ /* 0x000fec0003800000 */
.L_x_70:
[----:B------:R-:W0:Y:S01]  /*4bc0*/  MUFU.RSQ R0, -QNAN ;  /* 0xffc0000000007908 */ /* 0x000e220000001400 */
[----:B------:R-:W-:Y:S05]  /*4bd0*/  BRA `(.L_x_77) ;  /* 0x0000000000047947 */ /* 0x000fea0003800000 */
.L_x_69:
[----:B------:R-:W-:-:S07]  /*4be0*/  FADD.FTZ R0, R0, R3 ;  /* 0x0000000300007221 */ /* 0x000fce0000010000 */
.L_x_77:
[----:B------:R-:W-:Y:S05]  /*4bf0*/  BSYNC.RECONVERGENT B2 ;  /* 0x0000000000027941 */ /* 0x000fea0003800200 */
.L_x_67:
[----:B------:R-:W-:-:S04]  /*4c00*/  HFMA2 R11, -RZ, RZ, 0, 0 ;  /* 0x00000000ff0b7431 */ /* 0x000fc800000001ff */
[----:B0-----:R-:W-:Y:S05]  /*4c10*/  RET.REL.NODEC R10 `(_Z17backProjectionKerPfyiiifS_S_S_fffffffffiii) ;  /* 0xffffffb00af87950 */ /* 0x001fea0003c3ffff */
        .type           $_Z17backProjectionKerPfyiiifS_S_S_fffffffffiii$__internal_trig_reduction_slowpathd,@function
        .size           $_Z17backProjectionKerPfyiiifS_S_S_fffffffffiii$__internal_trig_reduction_slowpathd,(.L_x_90 - $_Z17backProjectionKerPfyiiifS_S_S_fffffffffiii$__internal_trig_reduction_slowpathd)
$_Z17backProjectionKerPfyiiifS_S_S_fffffffffiii$__internal_trig_reduction_slowpathd:
[--C-:B------:R-:W-:Y:S01]  /*4c20*/  SHF.R.U32.HI R4, RZ, 0x14, R3.reuse ;  /* 0x00000014ff047819 */ /* 0x100fe20000011603 */
[----:B------:R-:W-:Y:S02]  /*4c30*/  IMAD.MOV.U32 R13, RZ, RZ, R3 ;  /* 0x000000ffff0d7224 */ /* 0x000fe400078e0003 */
[----:B------:R-:W-:Y:S01]  /*4c40*/  IMAD.MOV.U32 R5, RZ, RZ, RZ ;  /* 0x000000ffff057224 */ /* 0x000fe200078e00ff */
[----:B------:R-:W-:-:S04]  /*4c50*/  LOP3.LUT R6, R4, 0x7ff, RZ, 0xc0, !PT ;  /* 0x000007ff04067812 */ /* 0x000fc800078ec0ff */
[----:B------:R-:W-:-:S13]  /*4c60*/  ISETP.NE.AND P0, PT, R6, 0x7ff, PT ;  /* 0x000007ff0600780c */ /* 0x000fda0003f05270 */
[----:B------:R-:W-:Y:S05]  /*4c70*/  @!P0 BRA `(.L_x_78) ;  /* 0x00000008004c8947 */ /* 0x000fea0003800000 */
[----:B------:R-:W-:Y:S01]  /*4c80*/  VIADD R6, R6, 0xfffffc00 ;  /* 0xfffffc0006067836 */ /* 0x000fe20000000000 */
[----:B------:R-:W-:Y:S01]  /*4c90*/  BSSY.RECONVERGENT B2, `(.L_x_79) ;  /* 0x0000030000027945 */ /* 0x000fe20003800200 */
[----:B------:R-:W-:Y:S02]  /*4ca0*/  IADD3 R7, PT, PT, R1, 0x20, RZ ;  /* 0x0000002001077810 */ /* 0x000fe40007ffe0ff */
[----:B------:R-:W-:Y:S02]  /*4cb0*/  CS2R R10, SRZ ;  /* 0x00000000000a7805 */ /* 0x000fe4000001ff00 */
[----:B------:R-:W-:Y:S02]  /*4cc0*/  SHF.R.U32.HI R5, RZ, 0x6, R6 ;  /* 0x00000006ff057819 */ /* 0x000fe40000011606 */
[----:B------:R-:W-:Y:S02]  /*4cd0*/  ISETP.GE.U32.AND P0, PT, R6, 0x80, PT ;  /* 0x000000800600780c */ /* 0x000fe40003f06070 */
[----:B------:R-:W-:-:S02]  /*4ce0*/  IADD3 R6, PT, PT, -R5, 0x13, RZ ;  /* 0x0000001305067810 */ /* 0x000fc40007ffe1ff */
[----:B------:R-:W-:Y:S02]  /*4cf0*/  IADD3 R39, PT, PT, -R5, 0xf, RZ ;  /* 0x0000000f05277810 */ /* 0x000fe40007ffe1ff */
[----:B------:R-:W-:-:S04]  /*4d00*/  SEL R6, R6, 0x12, P0 ;  /* 0x0000001206067807 */ /* 0x000fc80000000000 */
[----:B------:R-:W-:-:S13]  /*4d10*/  ISETP.GE.AND P0, PT, R39, R6, PT ;  /* 0x000000062700720c */ /* 0x000fda0003f06270 */
[----:B------:R-:W-:Y:S05]  /*4d20*/  @P0 BRA `(.L_x_80) ;  /* 0x0000000000980947 */ /* 0x000fea0003800000 */
[----:B------:R-:W0:Y:S01]  /*4d30*/  LDC.64 R8, c[0x0][0x358] ;  /* 0x0000d600ff087b82 */ /* 0x000e220000000a00 */
[C---:B------:R-:W-:Y:S01]  /*4d40*/  SHF.L.U64.HI R15, R12.reuse, 0xb, R13 ;  /* 0x0000000b0c0f7819 */ /* 0x040fe2000001020d */
[----:B------:R-:W-:Y:S01]  /*4d50*/  BSSY.RECONVERGENT B3, `(.L_x_81) ;  /* 0x0000022000037945 */ /* 0x000fe20003800200 */
[----:B------:R-:W-:Y:S01]  /*4d60*/  IMAD.SHL.U32 R21, R12, 0x800, RZ ;  /* 0x000008000c157824 */ /* 0x000fe200078e00ff */
[----:B------:R-:W-:Y:S01]  /*4d70*/  IADD3 R20, PT, PT, RZ, -R5, -R6 ;  /* 0x80000005ff147210 */ /* 0x000fe20007ffe806 */
[----:B------:R-:W-:Y:S01]  /*4d80*/  IMAD.MOV.U32 R14, RZ, RZ, RZ ;  /* 0x000000ffff0e7224 */ /* 0x000fe200078e00ff */
[----:B------:R-:W-:Y:S02]  /*4d90*/  CS2R R10, SRZ ;  /* 0x00000000000a7805 */ /* 0x000fe4000001ff00 */
[----:B------:R-:W-:-:S07]  /*4da0*/  LOP3.LUT R15, R15, 0x80000000, RZ, 0xfc, !PT ;  /* 0x800000000f0f7812 */ /* 0x000fce00078efcff */
.L_x_82:
[----:B------:R-:W1:Y:S01]  /*4db0*/  LDC.64 R12, c[0x4][0x178] ;  /* 0x01005e00ff0c7b82 */ /* 0x000e620000000a00 */
[----:B0-----:R-:W-:Y:S02]  /*4dc0*/  R2UR UR4, R8 ;  /* 0x00000000080472ca */ /* 0x001fe400000e0000 */
[----:B------:R-:W-:Y:S01]  /*4dd0*/  R2UR UR5, R9 ;  /* 0x00000000090572ca */ /* 0x000fe200000e0000 */
[----:B-1----:R-:W-:-:S12]  /*4de0*/  IMAD.WIDE R12, R39, 0x8, R12 ;  /* 0x00000008270c7825 */ /* 0x002fd800078e020c */
[----:B------:R-:W2:Y:S01]  /*4df0*/  LDG.E.64.CONSTANT R12, desc[UR4][R12.64] ;  /* 0x000000040c0c7981 */ /* 0x000ea2000c1e9b00 */
[----:B------:R-:W-:Y:S02]  /*4e00*/  VIADD R20, R20, 0x1 ;  /* 0x0000000114147836 */ /* 0x000fe40000000000 */
[----:B------:R-:W-:Y:S02]  /*4e10*/  VIADD R39, R39, 0x1 ;  /* 0x0000000127277836 */ /* 0x000fe40000000000 */
[----:B--2---:R-:W-:-:S04]  /*4e20*/  IMAD.WIDE.U32 R10, P3, R12, R21, R10 ;  /* 0x000000150c0a7225 */ /* 0x004fc8000786000a */
[----:B------:R-:W-:Y:S02]  /*4e30*/  IMAD R41, R12, R15, RZ ;  /* 0x0000000f0c297224 */ /* 0x000fe400078e02ff */
[CC--:B------:R-:W-:Y:S02]  /*4e40*/  IMAD R38, R13.reuse, R21.reuse, RZ ;  /* 0x000000150d267224 */ /* 0x0c0fe400078e02ff */
[----:B------:R-:W-:Y:S01]  /*4e50*/  IMAD.HI.U32 R43, R13, R21, RZ ;  /* 0x000000150d2b7227 */ /* 0x000fe200078e00ff */
[----:B------:R-:W-:-:S03]  /*4e60*/  IADD3 R11, P0, PT, R41, R11, RZ ;  /* 0x0000000b290b7210 */ /* 0x000fc60007f1e0ff */
[----:B------:R-:W-:Y:S01]  /*4e70*/  IMAD R41, R14, 0x8, R7 ;  /* 0x000000080e297824 */ /* 0x000fe200078e0207 */
[----:B------:R-:W-:Y:S01]  /*4e80*/  IADD3 R11, P1, PT, R38, R11, RZ ;  /* 0x0000000b260b7210 */ /* 0x000fe20007f3e0ff */
[----:B------:R-:W-:Y:S01]  /*4e90*/  IMAD.HI.U32 R38, R12, R15, RZ ;  /* 0x0000000f0c267227 */ /* 0x000fe200078e00ff */
[----:B------:R-:W-:-:S03]  /*4ea0*/  IADD3 R14, PT, PT, R14, 0x1, RZ ;  /* 0x000000010e0e7810 */ /* 0x000fc60007ffe0ff */
[----:B------:R0:W-:Y:S01]  /*4eb0*/  STL.64 [R41], R10 ;  /* 0x0000000a29007387 */ /* 0x0001e20000100a00 */
[----:B------:R-:W-:Y:S01]  /*4ec0*/  IADD3.X R12, PT, PT, R38, RZ, RZ, P3, !PT ;  /* 0x000000ff260c7210 */ /* 0x000fe20001ffe4ff */
[----:B------:R-:W-:-:S03]  /*4ed0*/  IMAD.HI.U32 R38, R13, R15, RZ ;  /* 0x0000000f0d267227 */ /* 0x000fc600078e00ff */
[----:B------:R-:W-:Y:S01]  /*4ee0*/  IADD3.X R12, P0, PT, R43, R12, RZ, P0, !PT ;  /* 0x0000000c2b0c7210 */ /* 0x000fe2000071e4ff */
[----:B------:R-:W-:-:S05]  /*4ef0*/  IMAD R13, R13, R15, RZ ;  /* 0x0000000f0d0d7224 */ /* 0x000fca00078e02ff */
[----:B------:R-:W-:Y:S01]  /*4f00*/  IADD3.X R13, P1, PT, R13, R12, RZ, P1, !PT ;  /* 0x0000000c0d0d7210 */ /* 0x000fe20000f3e4ff */
[----:B------:R-:W-:Y:S01]  /*4f10*/  IMAD.X R12, RZ, RZ, R38, P0 ;  /* 0x000000ffff0c7224 */ /* 0x000fe200000e0626 */
[----:B------:R-:W-:-:S03]  /*4f20*/  ISETP.NE.AND P0, PT, R20, -0xf, PT ;  /* 0xfffffff11400780c */ /* 0x000fc60003f05270 */
[----:B------:R-:W-:Y:S02]  /*4f30*/  IMAD.X R12, RZ, RZ, R12, P1 ;  /* 0x000000ffff0c7224 */ /* 0x000fe400008e060c */
[----:B0-----:R-:W-:Y:S02]  /*4f40*/  IMAD.MOV.U32 R10, RZ, RZ, R13 ;  /* 0x000000ffff0a7224 */ /* 0x001fe400078e000d */
[----:B------:R-:W-:-:S06]  /*4f50*/  IMAD.MOV.U32 R11, RZ, RZ, R12 ;  /* 0x000000ffff0b7224 */ /* 0x000fcc00078e000c */
[----:B------:R-:W-:Y:S05]  /*4f60*/  @P0 BRA `(.L_x_82) ;  /* 0xfffffffc00900947 */ /* 0x000fea000383ffff */
[----:B------:R-:W-:Y:S05]  /*4f70*/  BSYNC.RECONVERGENT B3 ;  /* 0x0000000000037941 */ /* 0x000fea0003800200 */
.L_x_81:
[----:B------:R-:W-:-:S07]  /*4f80*/  MOV R39, R6 ;  /* 0x0000000600277202 */ /* 0x000fce0000000f00 */
.L_x_80:
[----:B------:R-:W-:Y:S05]  /*4f90*/  BSYNC.RECONVERGENT B2 ;  /* 0x0000000000027941 */ /* 0x000fea0003800200 */
.L_x_79:
[----:B------:R-:W-:Y:S01]  /*4fa0*/  LOP3.LUT P0, R41, R4, 0x3f, RZ, 0xc0, !PT ;  /* 0x0000003f04297812 */ /* 0x000fe2000780c0ff */
[----:B------:R-:W-:-:S04]  /*4fb0*/  IMAD.IADD R4, R5, 0x1, R39 ;  /* 0x0000000105047824 */ /* 0x000fc800078e0227 */
[----:B------:R-:W-:-:S05]  /*4fc0*/  IMAD.U32 R43, R4, 0x8, R7 ;  /* 0x00000008042b7824 */ /* 0x000fca00078e0007 */
[----:B------:R0:W-:Y:S04]  /*4fd0*/  STL.64 [R43+-0x78], R10 ;  /* 0xffff880a2b007387 */ /* 0x0001e80000100a00 */
[----:B------:R-:W2:Y:S04]  /*4fe0*/  @P0 LDL.64 R12, [R1+0x28] ;  /* 0x00002800010c0983 */ /* 0x000ea80000100a00 */
[----:B------:R-:W3:Y:S04]  /*4ff0*/  LDL.64 R6, [R1+0x30] ;  /* 0x0000300001067983 */ /* 0x000ee80000100a00 */
[----:B------:R-:W4:Y:S01]  /*5000*/  LDL.64 R4, [R1+0x38] ;  /* 0x0000380001047983 */ /* 0x000f220000100a00 */
[----:B------:R-:W-:Y:S01]  /*5010*/  @P0 LOP3.LUT R8, R41, 0x3f, RZ, 0x3c, !PT ;  /* 0x0000003f29080812 */ /* 0x000fe200078e3cff */
[----:B------:R-:W-:Y:S01]  /*5020*/  BSSY.RECONVERGENT B2, `(.L_x_83) ;  /* 0x0000034000027945 */ /* 0x000fe20003800200 */
[----:B--2---:R-:W-:-:S02]  /*5030*/  @P0 SHF.R.U64 R9, R12, 0x1, R13 ;  /* 0x000000010c090819 */ /* 0x004fc4000000120d */
[----:B------:R-:W-:Y:S02]  /*5040*/  @P0 SHF.R.U32.HI R13, RZ, 0x1, R13 ;  /* 0x00000001ff0d0819 */ /* 0x000fe4000001160d */
[CC--:B---3--:R-:W-:Y:S02]  /*5050*/  @P0 SHF.L.U32 R12, R6.reuse, R41.reuse, RZ ;  /* 0x00000029060c0219 */ /* 0x0c8fe400000006ff */
[----:B------:R-:W-:Y:S02]  /*5060*/  @P0 SHF.R.U64 R9, R9, R8, R13 ;  /* 0x0000000809090219 */ /* 0x000fe4000000120d */
[--C-:B------:R-:W-:Y:S02]  /*5070*/  @P0 SHF.R.U32.HI R39, RZ, 0x1, R7.reuse ;  /* 0x00000001ff270819 */ /* 0x100fe40000011607 */
[C-C-:B------:R-:W-:Y:S02]  /*5080*/  @P0 SHF.R.U64 R21, R6.reuse, 0x1, R7.reuse ;  /* 0x0000000106150819 */ /* 0x140fe40000001207 */
[----:B------:R-:W-:-:S02]  /*5090*/  @P0 SHF.L.U64.HI R15, R6, R41, R7 ;  /* 0x00000029060f0219 */ /* 0x000fc40000010207 */
[-C--:B0-----:R-:W-:Y:S02]  /*50a0*/  @P0 SHF.R.U32.HI R10, RZ, R8.reuse, R13 ;  /* 0x00000008ff0a0219 */ /* 0x081fe4000001160d */
[----:B------:R-:W-:Y:S02]  /*50b0*/  @P0 LOP3.LUT R6, R12, R9, RZ, 0xfc, !PT ;  /* 0x000000090c060212 */ /* 0x000fe400078efcff */
[-C--:B----4-:R-:W-:Y:S02]  /*50c0*/  @P0 SHF.L.U32 R11, R4, R41.reuse, RZ ;  /* 0x00000029040b0219 */ /* 0x090fe400000006ff */
[----:B------:R-:W-:Y:S02]  /*50d0*/  @P0 SHF.R.U64 R14, R21, R8, R39 ;  /* 0x00000008150e0219 */ /* 0x000fe40000001227 */
[----:B------:R-:W-:Y:S01]  /*50e0*/  @P0 LOP3.LUT R7, R15, R10, RZ, 0xfc, !PT ;  /* 0x0000000a0f070212 */ /* 0x000fe200078efcff */
[----:B------:R-:W-:Y:S01]  /*50f0*/  IMAD.SHL.U32 R10, R6, 0x4, RZ ;  /* 0x00000004060a7824 */ /* 0x000fe200078e00ff */
[----:B------:R-:W-:-:S02]  /*5100*/  @P0 SHF.L.U64.HI R41, R4, R41, R5 ;  /* 0x0000002904290219 */ /* 0x000fc40000010205 */
[----:B------:R-:W-:Y:S02]  /*5110*/  @P0 SHF.R.U32.HI R8, RZ, R8, R39 ;  /* 0x00000008ff080219 */ /* 0x000fe40000011627 */
[----:B------:R-:W-:Y:S02]  /*5120*/  @P0 LOP3.LUT R4, R11, R14, RZ, 0xfc, !PT ;  /* 0x0000000e0b040212 */ /* 0x000fe400078efcff */
[----:B------:R-:W-:Y:S02]  /*5130*/  SHF.L.U64.HI R6, R6, 0x2, R7 ;  /* 0x0000000206067819 */ /* 0x000fe40000010207 */
[----:B------:R-:W-:Y:S02]  /*5140*/  @P0 LOP3.LUT R5, R41, R8, RZ, 0xfc, !PT ;  /* 0x0000000829050212 */ /* 0x000fe400078efcff */
[----:B------:R-:W-:Y:S02]  /*5150*/  SHF.L.W.U32.HI R7, R7, 0x2, R4 ;  /* 0x0000000207077819 */ /* 0x000fe40000010e04 */
[----:B------:R-:W-:-:S02]  /*5160*/  IADD3 RZ, P0, PT, RZ, -R10, RZ ;  /* 0x8000000affff7210 */ /* 0x000fc40007f1e0ff */
[----:B------:R-:W-:Y:S02]  /*5170*/  LOP3.LUT R8, RZ, R6, RZ, 0x33, !PT ;  /* 0x00000006ff087212 */ /* 0x000fe400078e33ff */
[----:B------:R-:W-:Y:S02]  /*5180*/  SHF.L.W.U32.HI R4, R4, 0x2, R5 ;  /* 0x0000000204047819 */ /* 0x000fe40000010e05 */
[----:B------:R-:W-:Y:S02]  /*5190*/  LOP3.LUT R9, RZ, R7, RZ, 0x33, !PT ;  /* 0x00000007ff097212 */ /* 0x000fe400078e33ff */
[----:B------:R-:W-:Y:S02]  /*51a0*/  IADD3.X R11, P0, PT, RZ, R8, RZ, P0, !PT ;  /* 0x00000008ff0b7210 */ /* 0x000fe4000071e4ff */
[----:B------:R-:W-:Y:S02]  /*51b0*/  LOP3.LUT R8, RZ, R4, RZ, 0x33, !PT ;  /* 0x00000004ff087212 */ /* 0x000fe400078e33ff */
[----:B------:R-:W-:-:S02]  /*51c0*/  ISETP.GT.U32.AND P3, PT, R7, -0x1, PT ;  /* 0xffffffff0700780c */ /* 0x000fc40003f64070 */
[----:B------:R-:W-:Y:S02]  /*51d0*/  IADD3.X R12, P1, PT, RZ, R9, RZ, P0, !PT ;  /* 0x00000009ff0c7210 */ /* 0x000fe4000073e4ff */
[C---:B------:R-:W-:Y:S02]  /*51e0*/  ISETP.GT.AND.EX P0, PT, R4.reuse, -0x1, PT, P3 ;  /* 0xffffffff0400780c */ /* 0x040fe40003f04330 */
[----:B------:R-:W-:Y:S02]  /*51f0*/  IADD3.X R9, PT, PT, RZ, R8, RZ, P1, !PT ;  /* 0x00000008ff097210 */ /* 0x000fe40000ffe4ff */
[----:B------:R-:W-:Y:S02]  /*5200*/  SEL R13, R7, R12, P0 ;  /* 0x0000000c070d7207 */ /* 0x000fe40000000000 */
[----:B------:R-:W-:Y:S02]  /*5210*/  SEL R8, R4, R9, P0 ;  /* 0x0000000904087207 */ /* 0x000fe40000000000 */
[----:B------:R-:W-:-:S02]  /*5220*/  SEL R11, R6, R11, P0 ;  /* 0x0000000b060b7207 */ /* 0x000fc40000000000 */
[----:B------:R-:W-:-:S03]  /*5230*/  ISETP.NE.U32.AND P1, PT, R8, RZ, PT ;  /* 0x000000ff0800720c */ /* 0x000fc60003f25070 */
[----:B------:R-:W-:Y:S01]  /*5240*/  @!P0 IMAD.MOV R10, RZ, RZ, -R10 ;  /* 0x000000ffff0a8224 */ /* 0x000fe200078e0a0a */
[----:B------:R-:W-:-:S06]  /*5250*/  SEL R7, R13, R8, !P1 ;  /* 0x000000080d077207 */ /* 0x000fcc0004800000 */
[----:B------:R-:W0:Y:S02]  /*5260*/  FLO.U32 R7, R7 ;  /* 0x0000000700077300 */ /* 0x000e2400000e0000 */
[C---:B0-----:R-:W-:Y:S02]  /*5270*/  IADD3 R12, PT, PT, -R7.reuse, 0x1f, RZ ;  /* 0x0000001f070c7810 */ /* 0x041fe40007ffe1ff */
[----:B------:R-:W-:-:S03]  /*5280*/  IADD3 R9, PT, PT, -R7, 0x3f, RZ ;  /* 0x0000003f07097810 */ /* 0x000fc60007ffe1ff */
[----:B------:R-:W-:-:S05]  /*5290*/  @P1 IMAD.MOV R9, RZ, RZ, R12 ;  /* 0x000000ffff091224 */ /* 0x000fca00078e020c */
[----:B------:R-:W-:-:S13]  /*52a0*/  ISETP.NE.AND P1, PT, R9, RZ, PT ;  /* 0x000000ff0900720c */ /* 0x000fda0003f25270 */
[----:B------:R-:W-:Y:S05]  /*52b0*/  @!P1 BRA `(.L_x_84) ;  /* 0x0000000000289947 */ /* 0x000fea0003800000 */
[C---:B------:R-:W-:Y:S02]  /*52c0*/  LOP3.LUT R6, R9.reuse, 0x3f, RZ, 0xc0, !PT ;  /* 0x0000003f09067812 */ /* 0x040fe400078ec0ff */
[--C-:B------:R-:W-:Y:S02]  /*52d0*/  SHF.R.U64 R10, R10, 0x1, R11.reuse ;  /* 0x000000010a0a7819 */ /* 0x100fe4000000120b */
[----:B------:R-:W-:Y:S02]  /*52e0*/  SHF.R.U32.HI R12, RZ, 0x1, R11 ;  /* 0x00000001ff0c7819 */ /* 0x000fe4000001160b */
[----:B------:R-:W-:Y:S02]  /*52f0*/  LOP3.LUT R7, R9, 0x3f, RZ, 0xc, !PT ;  /* 0x0000003f09077812 */ /* 0x000fe400078e0cff */
[CC--:B------:R-:W-:Y:S02]  /*5300*/  SHF.L.U64.HI R8, R13.reuse, R6.reuse, R8 ;  /* 0x000000060d087219 */ /* 0x0c0fe40000010208 */
[----:B------:R-:W-:-:S02]  /*5310*/  SHF.L.U32 R6, R13, R6, RZ ;  /* 0x000000060d067219 */ /* 0x000fc400000006ff */
[-CC-:B------:R-:W-:Y:S02]  /*5320*/  SHF.R.U64 R13, R10, R7.reuse, R12.reuse ;  /* 0x000000070a0d7219 */ /* 0x180fe4000000120c */
[----:B------:R-:W-:Y:S02]  /*5330*/  SHF.R.U32.HI R7, RZ, R7, R12 ;  /* 0x00000007ff077219 */ /* 0x000fe4000001160c */
[----:B------:R-:W-:Y:S02]  /*5340*/  LOP3.LUT R13, R6, R13, RZ, 0xfc, !PT ;  /* 0x0000000d060d7212 */ /* 0x000fe400078efcff */
[----:B------:R-:W-:-:S07]  /*5350*/  LOP3.LUT R8, R8, R7, RZ, 0xfc, !PT ;  /* 0x0000000708087212 */ /* 0x000fce00078efcff */
.L_x_84:
[----:B------:R-:W-:Y:S05]  /*5360*/  BSYNC.RECONVERGENT B2 ;  /* 0x0000000000027941 */ /* 0x000fea0003800200 */
.L_x_83:
[----:B------:R-:W-:Y:S02]  /*5370*/  HFMA2 R7, -RZ, RZ, 0, 0 ;  /* 0x00000000ff077431 */ /* 0x000fe400000001ff */
[----:B------:R-:W-:Y:S01]  /*5380*/  IMAD.WIDE.U32 R10, R13, 0x2168c235, RZ ;  /* 0x2168c2350d0a7825 */ /* 0x000fe200078e00ff */
[----:B------:R-:W-:-:S03]  /*5390*/  SHF.R.U32.HI R5, RZ, 0x1e, R5 ;  /* 0x0000001eff057819 */ /* 0x000fc60000011605 */
[----:B------:R-:W-:Y:S01]  /*53a0*/  IMAD.MOV.U32 R6, RZ, RZ, R11 ;  /* 0x000000ffff067224 */ /* 0x000fe200078e000b */
[----:B------:R-:W-:Y:S01]  /*53b0*/  IADD3 RZ, P1, PT, R10, R10, RZ ;  /* 0x0000000a0aff7210 */ /* 0x000fe20007f3e0ff */
[----:B------:R-:W-:Y:S01]  /*53c0*/  IMAD.HI.U32 R11, R8, -0x36f0255e, RZ ;  /* 0xc90fdaa2080b7827 */ /* 0x000fe200078e00ff */
[----:B------:R-:W-:-:S03]  /*53d0*/  LEA.HI R5, R4, R5, RZ, 0x1 ;  /* 0x0000000504057211 */ /* 0x000fc600078f08ff */
[----:B------:R-:W-:-:S04]  /*53e0*/  IMAD.WIDE.U32 R6, R13, -0x36f0255e, R6 ;  /* 0xc90fdaa20d067825 */ /* 0x000fc800078e0006 */
[C---:B------:R-:W-:Y:S02]  /*53f0*/  IMAD R13, R8.reuse, -0x36f0255e, RZ ;  /* 0xc90fdaa2080d7824 */ /* 0x040fe400078e02ff */
[----:B------:R-:W-:-:S04]  /*5400*/  IMAD.WIDE.U32 R6, P3, R8, 0x2168c235, R6 ;  /* 0x2168c23508067825 */ /* 0x000fc80007860006 */
[----:B------:R-:W-:Y:S01]  /*5410*/  IMAD.X R8, RZ, RZ, R11, P3 ;  /* 0x000000ffff087224 */ /* 0x000fe200018e060b */
[----:B------:R-:W-:Y:S02]  /*5420*/  IADD3 R7, P3, PT, R13, R7, RZ ;  /* 0x000000070d077210 */ /* 0x000fe40007f7e0ff */
[----:B------:R-:W-:Y:S02]  /*5430*/  IADD3.X RZ, P1, PT, R6, R6, RZ, P1, !PT ;  /* 0x0000000606ff7210 */ /* 0x000fe40000f3e4ff */
[C---:B------:R-:W-:Y:S01]  /*5440*/  ISETP.GT.U32.AND P4, PT, R7.reuse, RZ, PT ;  /* 0x000000ff0700720c */ /* 0x040fe20003f84070 */
[----:B------:R-:W-:Y:S01]  /*5450*/  IMAD.X R8, RZ, RZ, R8, P3 ;  /* 0x000000ffff087224 */ /* 0x000fe200018e0608 */
[----:B------:R-:W-:-:S04]  /*5460*/  IADD3.X R6, P3, PT, R7, R7, RZ, P1, !PT ;  /* 0x0000000707067210 */ /* 0x000fc80000f7e4ff */
[C---:B------:R-:W-:Y:S01]  /*5470*/  ISETP.GT.AND.EX P1, PT, R8.reuse, RZ, PT, P4 ;  /* 0x000000ff0800720c */ /* 0x040fe20003f24340 */
[----:B------:R-:W-:-:S03]  /*5480*/  IMAD.X R11, R8, 0x1, R8, P3 ;  /* 0x00000001080b7824 */ /* 0x000fc600018e0608 */
[----:B------:R-:W-:Y:S02]  /*5490*/  SEL R6, R6, R7, P1 ;  /* 0x0000000706067207 */ /* 0x000fe40000800000 */
[----:B------:R-:W-:Y:S02]  /*54a0*/  SEL R7, R11, R8, P1 ;  /* 0x000000080b077207 */ /* 0x000fe40000800000 */
[----:B------:R-:W-:Y:S02]  /*54b0*/  IADD3 R12, P3, PT, R6, 0x1, RZ ;  /* 0x00000001060c7810 */ /* 0x000fe40007f7e0ff */
[----:B------:R-:W-:Y:S02]  /*54c0*/  SEL R6, RZ, 0xffffffff, !P1 ;  /* 0xffffffffff067807 */ /* 0x000fe40004800000 */
[----:B------:R-:W-:Y:S02]  /*54d0*/  IADD3.X R7, PT, PT, RZ, R7, RZ, P3, !PT ;  /* 0x00000007ff077210 */ /* 0x000fe40001ffe4ff */
[----:B------:R-:W-:Y:S01]  /*54e0*/  LOP3.LUT P1, R3, R3, 0x80000000, RZ, 0xc0, !PT ;  /* 0x8000000003037812 */ /* 0x000fe2000782c0ff */
[----:B------:R-:W-:Y:S01]  /*54f0*/  IMAD.IADD R6, R6, 0x1, -R9 ;  /* 0x0000000106067824 */ /* 0x000fe200078e0a09 */
[----:B------:R-:W-:-:S02]  /*5500*/  SHF.R.U64 R12, R12, 0xa, R7 ;  /* 0x0000000a0c0c7819 */ /* 0x000fc40000001207 */
[----:B------:R-:W-:Y:S01]  /*5510*/  @!P0 LOP3.LUT R3, R3, 0x80000000, RZ, 0x3c, !PT ;  /* 0x8000000003038812 */ /* 0x000fe200078e3cff */
[----:B------:R-:W-:Y:S01]  /*5520*/  IMAD.SHL.U32 R6, R6, 0x100000, RZ ;  /* 0x0010000006067824 */ /* 0x000fe200078e00ff */
[----:B------:R-:W-:-:S04]  /*5530*/  IADD3 R12, P3, PT, R12, 0x1, RZ ;  /* 0x000000010c0c7810 */ /* 0x000fc80007f7e0ff */
[----:B------:R-:W-:-:S03]  /*5540*/  LEA.HI.X R7, R7, RZ, RZ, 0x16, P3 ;  /* 0x000000ff07077211 */ /* 0x000fc600018fb4ff */
[----:B------:R-:W-:Y:S01]  /*5550*/  @P1 IMAD.MOV R5, RZ, RZ, -R5 ;  /* 0x000000ffff051224 */ /* 0x000fe200078e0a05 */
[--C-:B------:R-:W-:Y:S02]  /*5560*/  SHF.R.U64 R12, R12, 0x1, R7.reuse ;  /* 0x000000010c0c7819 */ /* 0x100fe40000001207 */
[----:B------:R-:W-:Y:S02]  /*5570*/  SHF.R.U32.HI R7, RZ, 0x1, R7 ;  /* 0x00000001ff077819 */ /* 0x000fe40000011607 */
[----:B------:R-:W-:-:S04]  /*5580*/  IADD3 R12, P3, P4, RZ, RZ, R12 ;  /* 0x000000ffff0c7210 */ /* 0x000fc80007c7e00c */
[----:B------:R-:W-:-:S04]  /*5590*/  IADD3.X R4, PT, PT, R6, 0x3fe00000, R7, P3, P4 ;  /* 0x3fe0000006047810 */ /* 0x000fc80001fe8407 */
[----:B------:R-:W-:-:S07]  /*55a0*/  LOP3.LUT R13, R4, R3, RZ, 0xfc, !PT ;  /* 0x00000003040d7212 */ /* 0x000fce00078efcff */
.L_x_78:
[----:B------:R-:W-:Y:S01]  /*55b0*/  MOV R3, R5 ;  /* 0x0000000500037202 */ /* 0x000fe20000000f00 */
[----:B------:R-:W-:Y:S02]  /*55c0*/  IMAD.MOV.U32 R4, RZ, RZ, R0 ;  /* 0x000000ffff047224 */ /* 0x000fe400078e0000 */
[----:B------:R-:W-:-:S04]  /*55d0*/  IMAD.MOV.U32 R5, RZ, RZ, 0x0 ;  /* 0x00000000ff057424 */ /* 0x000fc800078e00ff */
[----:B------:R-:W-:Y:S05]  /*55e0*/  RET.REL.NODEC R4 `(_Z17backProjectionKerPfyiiifS_S_S_fffffffffiii) ;  /* 0xffffffa804847950 */ /* 0x000fea0003c3ffff */
.L_x_85:
        /* <DEDUP_REMOVED lines=9> */
.L_x_90:


//--------------------- .nv.global.init           --------------------------
	.section	.nv.global.init,"aw",@progbits
	.align	16
.nv.global.init:
	.type		__cudart_sin_cos_coeffs,@object
	.size		__cudart_sin_cos_coeffs,(__cudart_i2opi_d - __cudart_sin_cos_coeffs)
__cudart_sin_cos_coeffs:
        /*0000*/ 	.byte	0x46, 0xd2, 0xb0, 0x2c, 0xf1, 0xe5, 0x5a, 0xbe, 0x92, 0xe3, 0xac, 0x69, 0xe3, 0x1d, 0xc7, 0x3e
        /*0010*/ 	.byte	0xa1, 0x62, 0xdb, 0x19, 0xa0, 0x01, 0x2a, 0xbf, 0x18, 0x08, 0x11, 0x11, 0x11, 0x11, 0x81, 0x3f
        /*0020*/ 	.byte	0x54, 0x55, 0x55, 0x55, 0x55, 0x55, 0xc5, 0xbf, 0x00, 0x00, 0x00, 0x00, 0x00, 0x00, 0x00, 0x00
        /*0030*/ 	.byte	0x00, 0x00, 0x00, 0x00, 0x00, 0x00, 0x00, 0x00, 0x64, 0x81, 0xfd, 0x20, 0x83, 0xff, 0xa8, 0xbd
        /*0040*/ 	.byte	0x28, 0x85, 0xef, 0xc1, 0xa7, 0xee, 0x21, 0x3e, 0xd9, 0xe6, 0x06, 0x8e, 0x4f, 0x7e, 0x92, 0xbe
        /*0050*/ 	.byte	0xe9, 0xbc, 0xdd, 0x19, 0xa0, 0x01, 0xfa, 0x3e, 0x47, 0x5d, 0xc1, 0x16, 0x6c, 0xc1, 0x56, 0xbf
        /*0060*/ 	.byte	0x51, 0x55, 0x55, 0x55, 0x55, 0x55, 0xa5, 0x3f, 0x00, 0x00, 0x00, 0x00, 0x00, 0x00, 0xe0, 0xbf
        /*0070*/ 	.byte	0x00, 0x00, 0x00, 0x00, 0x00, 0x00, 0xf0, 0x3f, 0x00, 0x00, 0x00, 0x00, 0x00, 0x00, 0x00, 0x00
	.type		__cudart_i2opi_d,@object
	.size		__cudart_i2opi_d,(__cudart_i2opi_f - __cudart_i2opi_d)
__cudart_i2opi_d:
        /* <DEDUP_REMOVED lines=9> */
	.type		__cudart_i2opi_f,@object
	.size		__cudart_i2opi_f,($str - __cudart_i2opi_f)
__cudart_i2opi_f:
        /*0110*/ 	.byte	0x41, 0x90, 0x43, 0x3c, 0x99, 0x95, 0x62, 0xdb, 0xc0, 0xdd, 0x34, 0xf5, 0xd1, 0x57, 0x27, 0xfc
        /*0120*/ 	.byte	0x29, 0x15, 0x44, 0x4e, 0x6e, 0x83, 0xf9, 0xa2
	.type		$str,@object
	.size		$str,($str$1 - $str)
$str:
        /*0128*/ 	.byte	0x74, 0x65, 0x6d, 0x70, 0x63, 0x6f, 0x73, 0x20, 0x21, 0x3d, 0x20, 0x30, 0x00
	.type		$str$1,@object
	.size		$str$1,(__unnamed_1 - $str$1)
$str$1:
        /*0135*/ 	.byte	0x2f, 0x74, 0x6d, 0x70, 0x2f, 0x73, 0x61, 0x73, 0x73, 0x5f, 0x63, 0x75, 0x5f, 0x6a, 0x65, 0x66
        /*0145*/ 	.byte	0x6a, 0x30, 0x6a, 0x31, 0x38, 0x2f, 0x6b, 0x2e, 0x63, 0x75, 0x00
	.type		__unnamed_1,@object
	.size		__unnamed_1,(.L_0 - __unnamed_1)
__unnamed_1:
        /*0150*/ 	.byte	0x76, 0x6f, 0x69, 0x64, 0x20, 0x50, 0x49, 0x53, 0x65, 0x67, 0x6d, 0x65, 0x6e, 0x74, 0x28, 0x54
        /*0160*/ 	.byte	0x2c, 0x20, 0x54, 0x2c, 0x20, 0x54, 0x2c, 0x20, 0x54, 0x20, 0x26, 0x2c, 0x20, 0x54, 0x20, 0x26
        /*0170*/ 	.byte	0x29, 0x20, 0x5b, 0x77, 0x69, 0x74, 0x68, 0x20, 0x54, 0x20, 0x3d, 0x20, 0x64, 0x6f, 0x75, 0x62
        /*0180*/ 	.byte	0x6c, 0x65, 0x5d, 0x00
.L_0:


//--------------------- .nv.shared.reserved.0     --------------------------
	.section	.nv.shared.reserved.0,"aw",@nobits
	.weak		__nv_reservedSMEM_offset_0_alias
	.size		__nv_reservedSMEM_offset_0_alias, 0, 64
	.other		__nv_reservedSMEM_offset_0_alias,@"STO_CUDA_RESERVED_SHARED STV_DEFAULT"
__nv_reservedSMEM_offset_0_alias:
	.zero		0
	.zero		64


//--------------------- .nv.global                --------------------------
	.section	.nv.global,"aw",@nobits
.nv.global:
	.type		_ZN34_INTERNAL_0c9caca5_4_k_cu_c9de33436thrust24THRUST_300001_SM_1000_NS3seqE,@object
	.size		_ZN34_INTERNAL_0c9caca5_4_k_cu_c9de33436thrust24THRUST_300001_SM_1000_NS3seqE,(_ZN34_INTERNAL_0c9caca5_4_k_cu_c9de33434cuda3std3__48in_placeE - _ZN34_INTERNAL_0c9caca5_4_k_cu_c9de33436thrust24THRUST_300001_SM_1000_NS3seqE)
_ZN34_INTERNAL_0c9caca5_4_k_cu_c9de33436thrust24THRUST_300001_SM_1000_NS3seqE:
	.zero		1
	.type		_ZN34_INTERNAL_0c9caca5_4_k_cu_c9de33434cuda3std3__48in_placeE,@object
	.size		_ZN34_INTERNAL_0c9caca5_4_k_cu_c9de33434cuda3std3__48in_placeE,(_ZN34_INTERNAL_0c9caca5_4_k_cu_c9de33434cuda3std6ranges3__45__cpo4sizeE - _ZN34_INTERNAL_0c9caca5_4_k_cu_c9de33434cuda3std3__48in_placeE)
_ZN34_INTERNAL_0c9caca5_4_k_cu_c9de33434cuda3std3__48in_placeE:
	.zero		1
	.type		_ZN34_INTERNAL_0c9caca5_4_k_cu_c9de33434cuda3std6ranges3__45__cpo4sizeE,@object
	.size		_ZN34_INTERNAL_0c9caca5_4_k_cu_c9de33434cuda3std6ranges3__45__cpo4sizeE,(_ZN34_INTERNAL_0c9caca5_4_k_cu_c9de33436thrust24THRUST_300001_SM_1000_NS12placeholders2_3E - _ZN34_INTERNAL_0c9caca5_4_k_cu_c9de33434cuda3std6ranges3__45__cpo4sizeE)
_ZN34_INTERNAL_0c9caca5_4_k_cu_c9de33434cuda3std6ranges3__45__cpo4sizeE:
	.zero		1
	.type		_ZN34_INTERNAL_0c9caca5_4_k_cu_c9de33436thrust24THRUST_300001_SM_1000_NS12placeholders2_3E,@object
	.size		_ZN34_INTERNAL_0c9caca5_4_k_cu_c9de33436thrust24THRUST_300001_SM_1000_NS12placeholders2_3E,(_ZN34_INTERNAL_0c9caca5_4_k_cu_c9de33434cuda3std3__45__cpo6cbeginE - _ZN34_INTERNAL_0c9caca5_4_k_cu_c9de33436thrust24THRUST_300001_SM_1000_NS12placeholders2_3E)
_ZN34_INTERNAL_0c9caca5_4_k_cu_c9de33436thrust24THRUST_300001_SM_1000_NS12placeholders2_3E:
	.zero		1
	.type		_ZN34_INTERNAL_0c9caca5_4_k_cu_c9de33434cuda3std3__45__cpo6cbeginE,@object
	.size		_ZN34_INTERNAL_0c9caca5_4_k_cu_c9de33434cuda3std3__45__cpo6cbeginE,(_ZN34_INTERNAL_0c9caca5_4_k_cu_c9de33434cuda3std6ranges3__45__cpo6cbeginE - _ZN34_INTERNAL_0c9caca5_4_k_cu_c9de33434cuda3std3__45__cpo6cbeginE)
_ZN34_INTERNAL_0c9caca5_4_k_cu_c9de33434cuda3std3__45__cpo6cbeginE:
	.zero		1
	.type		_ZN34_INTERNAL_0c9caca5_4_k_cu_c9de33434cuda3std6ranges3__45__cpo6cbeginE,@object
	.size		_ZN34_INTERNAL_0c9caca5_4_k_cu_c9de33434cuda3std6ranges3__45__cpo6cbeginE,(_ZN34_INTERNAL_0c9caca5_4_k_cu_c9de33436thrust24THRUST_300001_SM_1000_NS12placeholders2_7E - _ZN34_INTERNAL_0c9caca5_4_k_cu_c9de33434cuda3std6ranges3__45__cpo6cbeginE)
_ZN34_INTERNAL_0c9caca5_4_k_cu_c9de33434cuda3std6ranges3__45__cpo6cbeginE:
	.zero		1
	.type		_ZN34_INTERNAL_0c9caca5_4_k_cu_c9de33436thrust24THRUST_300001_SM_1000_NS12placeholders2_7E,@object
	.size		_ZN34_INTERNAL_0c9caca5_4_k_cu_c9de33436thrust24THRUST_300001_SM_1000_NS12placeholders2_7E,(_ZN34_INTERNAL_0c9caca5_4_k_cu_c9de33434cuda3std3__45__cpo7crbeginE - _ZN34_INTERNAL_0c9caca5_4_k_cu_c9de33436thrust24THRUST_300001_SM_1000_NS12placeholders2_7E)
_ZN34_INTERNAL_0c9caca5_4_k_cu_c9de33436thrust24THRUST_300001_SM_1000_NS12placeholders2_7E:
	.zero		1
	.type		_ZN34_INTERNAL_0c9caca5_4_k_cu_c9de33434cuda3std3__45__cpo7crbeginE,@object
	.size		_ZN34_INTERNAL_0c9caca5_4_k_cu_c9de33434cuda3std3__45__cpo7crbeginE,(_ZN34_INTERNAL_0c9caca5_4_k_cu_c9de33434cuda3std6ranges3__45__cpo4nextE - _ZN34_INTERNAL_0c9caca5_4_k_cu_c9de33434cuda3std3__45__cpo7crbeginE)
_ZN34_INTERNAL_0c9caca5_4_k_cu_c9de33434cuda3std3__45__cpo7crbeginE:
	.zero		1
	.type		_ZN34_INTERNAL_0c9caca5_4_k_cu_c9de33434cuda3std6ranges3__45__cpo4nextE,@object
	.size		_ZN34_INTERNAL_0c9caca5_4_k_cu_c9de33434cuda3std6ranges3__45__cpo4nextE,(_ZN34_INTERNAL_0c9caca5_4_k_cu_c9de33434cuda3std6ranges3__45__cpo4swapE - _ZN34_INTERNAL_0c9caca5_4_k_cu_c9de33434cuda3std6ranges3__45__cpo4nextE)
_ZN34_INTERNAL_0c9caca5_4_k_cu_c9de33434cuda3std6ranges3__45__cpo4nextE:
	.zero		1
	.type		_ZN34_INTERNAL_0c9caca5_4_k_cu_c9de33434cuda3std6ranges3__45__cpo4swapE,@object
	.size		_ZN34_INTERNAL_0c9caca5_4_k_cu_c9de33434cuda3std6ranges3__45__cpo4swapE,(_ZN34_INTERNAL_0c9caca5_4_k_cu_c9de33436thrust24THRUST_300001_SM_1000_NS8cuda_cub10par_nosyncE - _ZN34_INTERNAL_0c9caca5_4_k_cu_c9de33434cuda3std6ranges3__45__cpo4swapE)
_ZN34_INTERNAL_0c9caca5_4_k_cu_c9de33434cuda3std6ranges3__45__cpo4swapE:
	.zero		1
	.type		_ZN34_INTERNAL_0c9caca5_4_k_cu_c9de33436thrust24THRUST_300001_SM_1000_NS8cuda_cub10par_nosyncE,@object
	.size		_ZN34_INTERNAL_0c9caca5_4_k_cu_c9de33436thrust24THRUST_300001_SM_1000_NS8cuda_cub10par_nosyncE,(_ZN34_INTERNAL_0c9caca5_4_k_cu_c9de33436thrust24THRUST_300001_SM_1000_NS12placeholders2_9E - _ZN34_INTERNAL_0c9caca5_4_k_cu_c9de33436thrust24THRUST_300001_SM_1000_NS8cuda_cub10par_nosyncE)
_ZN34_INTERNAL_0c9caca5_4_k_cu_c9de33436thrust24THRUST_300001_SM_1000_NS8cuda_cub10par_nosyncE:
	.zero		1
	.type		_ZN34_INTERNAL_0c9caca5_4_k_cu_c9de33436thrust24THRUST_300001_SM_1000_NS12placeholders2_9E,@object
	.size		_ZN34_INTERNAL_0c9caca5_4_k_cu_c9de33436thrust24THRUST_300001_SM_1000_NS12placeholders2_9E,(_ZN34_INTERNAL_0c9caca5_4_k_cu_c9de33434cuda3std3__436_GLOBAL__N__0c9caca5_4_k_cu_c9de33436ignoreE - _ZN34_INTERNAL_0c9caca5_4_k_cu_c9de33436thrust24THRUST_300001_SM_1000_NS12placeholders2_9E)
_ZN34_INTERNAL_0c9caca5_4_k_cu_c9de33436thrust24THRUST_300001_SM_1000_NS12placeholders2_9E:
	.zero		1
	.type		_ZN34_INTERNAL_0c9caca5_4_k_cu_c9de33434cuda3std3__436_GLOBAL__N__0c9caca5_4_k_cu_c9de33436ignoreE,@object
	.size		_ZN34_INTERNAL_0c9caca5_4_k_cu_c9de33434cuda3std3__436_GLOBAL__N__0c9caca5_4_k_cu_c9de33436ignoreE,(_ZN34_INTERNAL_0c9caca5_4_k_cu_c9de33434cuda3std6ranges3__45__cpo4dataE - _ZN34_INTERNAL_0c9caca5_4_k_cu_c9de33434cuda3std3__436_GLOBAL__N__0c9caca5_4_k_cu_c9de33436ignoreE)
_ZN34_INTERNAL_0c9caca5_4_k_cu_c9de33434cuda3std3__436_GLOBAL__N__0c9caca5_4_k_cu_c9de33436ignoreE:
	.zero		1
	.type		_ZN34_INTERNAL_0c9caca5_4_k_cu_c9de33434cuda3std6ranges3__45__cpo4dataE,@object
	.size		_ZN34_INTERNAL_0c9caca5_4_k_cu_c9de33434cuda3std6ranges3__45__cpo4dataE,(_ZN34_INTERNAL_0c9caca5_4_k_cu_c9de33436thrust24THRUST_300001_SM_1000_NS12placeholders2_1E - _ZN34_INTERNAL_0c9caca5_4_k_cu_c9de33434cuda3std6ranges3__45__cpo4dataE)
_ZN34_INTERNAL_0c9caca5_4_k_cu_c9de33434cuda3std6ranges3__45__cpo4dataE:
	.zero		1
	.type		_ZN34_INTERNAL_0c9caca5_4_k_cu_c9de33436thrust24THRUST_300001_SM_1000_NS12placeholders2_1E,@object
	.size		_ZN34_INTERNAL_0c9caca5_4_k_cu_c9de33436thrust24THRUST_300001_SM_1000_NS12placeholders2_1E,(_ZN34_INTERNAL_0c9caca5_4_k_cu_c9de33434cuda3std3__45__cpo5beginE - _ZN34_INTERNAL_0c9caca5_4_k_cu_c9de33436thrust24THRUST_300001_SM_1000_NS12placeholders2_1E)
_ZN34_INTERNAL_0c9caca5_4_k_cu_c9de33436thrust24THRUST_300001_SM_1000_NS12placeholders2_1E:
	.zero		1
	.type		_ZN34_INTERNAL_0c9caca5_4_k_cu_c9de33434cuda3std3__45__cpo5beginE,@object
	.size		_ZN34_INTERNAL_0c9caca5_4_k_cu_c9de33434cuda3std3__45__cpo5beginE,(_ZN34_INTERNAL_0c9caca5_4_k_cu_c9de33434cuda3std6ranges3__45__cpo5beginE - _ZN34_INTERNAL_0c9caca5_4_k_cu_c9de33434cuda3std3__45__cpo5beginE)
_ZN34_INTERNAL_0c9caca5_4_k_cu_c9de33434cuda3std3__45__cpo5beginE:
	.zero		1
	.type		_ZN34_INTERNAL_0c9caca5_4_k_cu_c9de33434cuda3std6ranges3__45__cpo5beginE,@object
	.size		_ZN34_INTERNAL_0c9caca5_4_k_cu_c9de33434cuda3std6ranges3__45__cpo5beginE,(_ZN34_INTERNAL_0c9caca5_4_k_cu_c9de33436thrust24THRUST_300001_SM_1000_NS12placeholders2_5E - _ZN34_INTERNAL_0c9caca5_4_k_cu_c9de33434cuda3std6ranges3__45__cpo5beginE)
_ZN34_INTERNAL_0c9caca5_4_k_cu_c9de33434cuda3std6ranges3__45__cpo5beginE:
	.zero		1
	.type		_ZN34_INTERNAL_0c9caca5_4_k_cu_c9de33436thrust24THRUST_300001_SM_1000_NS12placeholders2_5E,@object
	.size		_ZN34_INTERNAL_0c9caca5_4_k_cu_c9de33436thrust24THRUST_300001_SM_1000_NS12placeholders2_5E,(_ZN34_INTERNAL_0c9caca5_4_k_cu_c9de33434cuda3std3__45__cpo6rbeginE - _ZN34_INTERNAL_0c9caca5_4_k_cu_c9de33436thrust24THRUST_300001_SM_1000_NS12placeholders2_5E)
_ZN34_INTERNAL_0c9caca5_4_k_cu_c9de33436thrust24THRUST_300001_SM_1000_NS12placeholders2_5E:
	.zero		1
	.type		_ZN34_INTERNAL_0c9caca5_4_k_cu_c9de33434cuda3std3__45__cpo6rbeginE,@object
	.size		_ZN34_INTERNAL_0c9caca5_4_k_cu_c9de33434cuda3std3__45__cpo6rbeginE,(_ZN34_INTERNAL_0c9caca5_4_k_cu_c9de33434cuda3std6ranges3__45__cpo7advanceE - _ZN34_INTERNAL_0c9caca5_4_k_cu_c9de33434cuda3std3__45__cpo6rbeginE)
_ZN34_INTERNAL_0c9caca5_4_k_cu_c9de33434cuda3std3__45__cpo6rbeginE:
	.zero		1
	.type		_ZN34_INTERNAL_0c9caca5_4_k_cu_c9de33434cuda3std6ranges3__45__cpo7advanceE,@object
	.size		_ZN34_INTERNAL_0c9caca5_4_k_cu_c9de33434cuda3std6ranges3__45__cpo7advanceE,(_ZN34_INTERNAL_0c9caca5_4_k_cu_c9de33434cuda3std3__47nulloptE - _ZN34_INTERNAL_0c9caca5_4_k_cu_c9de33434cuda3std6ranges3__45__cpo7advanceE)
_ZN34_INTERNAL_0c9caca5_4_k_cu_c9de33434cuda3std6ranges3__45__cpo7advanceE:
	.zero		1
	.type		_ZN34_INTERNAL_0c9caca5_4_k_cu_c9de33434cuda3std3__47nulloptE,@object
	.size		_ZN34_INTERNAL_0c9caca5_4_k_cu_c9de33434cuda3std3__47nulloptE,(_ZN34_INTERNAL_0c9caca5_4_k_cu_c9de33434cuda3std6ranges3__45__cpo8distanceE - _ZN34_INTERNAL_0c9caca5_4_k_cu_c9de33434cuda3std3__47nulloptE)
_ZN34_INTERNAL_0c9caca5_4_k_cu_c9de33434cuda3std3__47nulloptE:
	.zero		1
	.type		_ZN34_INTERNAL_0c9caca5_4_k_cu_c9de33434cuda3std6ranges3__45__cpo8distanceE,@object
	.size		_ZN34_INTERNAL_0c9caca5_4_k_cu_c9de33434cuda3std6ranges3__45__cpo8distanceE,(_ZN34_INTERNAL_0c9caca5_4_k_cu_c9de33436thrust24THRUST_300001_SM_1000_NS12placeholders3_10E - _ZN34_INTERNAL_0c9caca5_4_k_cu_c9de33434cuda3std6ranges3__45__cpo8distanceE)
_ZN34_INTERNAL_0c9caca5_4_k_cu_c9de33434cuda3std6ranges3__45__cpo8distanceE:
	.zero		1
	.type		_ZN34_INTERNAL_0c9caca5_4_k_cu_c9de33436thrust24THRUST_300001_SM_1000_NS12placeholders3_10E,@object
	.size		_ZN34_INTERNAL_0c9caca5_4_k_cu_c9de33436thrust24THRUST_300001_SM_1000_NS12placeholders3_10E,(_ZN34_INTERNAL_0c9caca5_4_k_cu_c9de33434cuda3std3__419piecewise_constructE - _ZN34_INTERNAL_0c9caca5_4_k_cu_c9de33436thrust24THRUST_300001_SM_1000_NS12placeholders3_10E)
_ZN34_INTERNAL_0c9caca5_4_k_cu_c9de33436thrust24THRUST_300001_SM_1000_NS12placeholders3_10E:
	.zero		1
	.type		_ZN34_INTERNAL_0c9caca5_4_k_cu_c9de33434cuda3std3__419piecewise_constructE,@object
	.size		_ZN34_INTERNAL_0c9caca5_4_k_cu_c9de33434cuda3std3__419piecewise_constructE,(_ZN34_INTERNAL_0c9caca5_4_k_cu_c9de33434cuda3std6ranges3__45__cpo5cdataE - _ZN34_INTERNAL_0c9caca5_4_k_cu_c9de33434cuda3std3__419piecewise_constructE)
_ZN34_INTERNAL_0c9caca5_4_k_cu_c9de33434cuda3std3__419piecewise_constructE:
	.zero		1
	.type		_ZN34_INTERNAL_0c9caca5_4_k_cu_c9de33434cuda3std6ranges3__45__cpo5cdataE,@object
	.size		_ZN34_INTERNAL_0c9caca5_4_k_cu_c9de33434cuda3std6ranges3__45__cpo5cdataE,(_ZN34_INTERNAL_0c9caca5_4_k_cu_c9de33436thrust24THRUST_300001_SM_1000_NS12placeholders2_2E - _ZN34_INTERNAL_0c9caca5_4_k_cu_c9de33434cuda3std6ranges3__45__cpo5cdataE)
_ZN34_INTERNAL_0c9caca5_4_k_cu_c9de33434cuda3std6ranges3__45__cpo5cdataE:
	.zero		1
	.type		_ZN34_INTERNAL_0c9caca5_4_k_cu_c9de33436thrust24THRUST_300001_SM_1000_NS12placeholders2_2E,@object
	.size		_ZN34_INTERNAL_0c9caca5_4_k_cu_c9de33436thrust24THRUST_300001_SM_1000_NS12placeholders2_2E,(_ZN34_INTERNAL_0c9caca5_4_k_cu_c9de33434cuda3std3__45__cpo3endE - _ZN34_INTERNAL_0c9caca5_4_k_cu_c9de33436thrust24THRUST_300001_SM_1000_NS12placeholders2_2E)
_ZN34_INTERNAL_0c9caca5_4_k_cu_c9de33436thrust24THRUST_300001_SM_1000_NS12placeholders2_2E:
	.zero		1
	.type		_ZN34_INTERNAL_0c9caca5_4_k_cu_c9de33434cuda3std3__45__cpo3endE,@object
	.size		_ZN34_INTERNAL_0c9caca5_4_k_cu_c9de33434cuda3std3__45__cpo3endE,(_ZN34_INTERNAL_0c9caca5_4_k_cu_c9de33434cuda3std6ranges3__45__cpo3endE - _ZN34_INTERNAL_0c9caca5_4_k_cu_c9de33434cuda3std3__45__cpo3endE)
_ZN34_INTERNAL_0c9caca5_4_k_cu_c9de33434cuda3std3__45__cpo3endE:
	.zero		1
	.type		_ZN34_INTERNAL_0c9caca5_4_k_cu_c9de33434cuda3std6ranges3__45__cpo3endE,@object
	.size		_ZN34_INTERNAL_0c9caca5_4_k_cu_c9de33434cuda3std6ranges3__45__cpo3endE,(_ZN34_INTERNAL_0c9caca5_4_k_cu_c9de33436thrust24THRUST_300001_SM_1000_NS12placeholders2_6E - _ZN34_INTERNAL_0c9caca5_4_k_cu_c9de33434cuda3std6ranges3__45__cpo3endE)
_ZN34_INTERNAL_0c9caca5_4_k_cu_c9de33434cuda3std6ranges3__45__cpo3endE:
	.zero		1
	.type		_ZN34_INTERNAL_0c9caca5_4_k_cu_c9de33436thrust24THRUST_300001_SM_1000_NS12placeholders2_6E,@object
	.size		_ZN34_INTERNAL_0c9caca5_4_k_cu_c9de33436thrust24THRUST_300001_SM_1000_NS12placeholders2_6E,(_ZN34_INTERNAL_0c9caca5_4_k_cu_c9de33434cuda3std3__45__cpo4rendE - _ZN34_INTERNAL_0c9caca5_4_k_cu_c9de33436thrust24THRUST_300001_SM_1000_NS12placeholders2_6E)
_ZN34_INTERNAL_0c9caca5_4_k_cu_c9de33436thrust24THRUST_300001_SM_1000_NS12placeholders2_6E:
	.zero		1
	.type		_ZN34_INTERNAL_0c9caca5_4_k_cu_c9de33434cuda3std3__45__cpo4rendE,@object
	.size		_ZN34_INTERNAL_0c9caca5_4_k_cu_c9de33434cuda3std3__45__cpo4rendE,(_ZN34_INTERNAL_0c9caca5_4_k_cu_c9de33434cuda3std6ranges3__45__cpo9iter_swapE - _ZN34_INTERNAL_0c9caca5_4_k_cu_c9de33434cuda3std3__45__cpo4rendE)
_ZN34_INTERNAL_0c9caca5_4_k_cu_c9de33434cuda3std3__45__cpo4rendE:
	.zero		1
	.type		_ZN34_INTERNAL_0c9caca5_4_k_cu_c9de33434cuda3std6ranges3__45__cpo9iter_swapE,@object
	.size		_ZN34_INTERNAL_0c9caca5_4_k_cu_c9de33434cuda3std6ranges3__45__cpo9iter_swapE,(_ZN34_INTERNAL_0c9caca5_4_k_cu_c9de33434cuda3std3__48unexpectE - _ZN34_INTERNAL_0c9caca5_4_k_cu_c9de33434cuda3std6ranges3__45__cpo9iter_swapE)
_ZN34_INTERNAL_0c9caca5_4_k_cu_c9de33434cuda3std6ranges3__45__cpo9iter_swapE:
	.zero		1
	.type		_ZN34_INTERNAL_0c9caca5_4_k_cu_c9de33434cuda3std3__48unexpectE,@object
	.size		_ZN34_INTERNAL_0c9caca5_4_k_cu_c9de33434cuda3std3__48unexpectE,(_ZN34_INTERNAL_0c9caca5_4_k_cu_c9de33436thrust24THRUST_300001_SM_1000_NS8cuda_cub3parE - _ZN34_INTERNAL_0c9caca5_4_k_cu_c9de33434cuda3std3__48unexpectE)
_ZN34_INTERNAL_0c9caca5_4_k_cu_c9de33434cuda3std3__48unexpectE:
	.zero		1
	.type		_ZN34_INTERNAL_0c9caca5_4_k_cu_c9de33436thrust24THRUST_300001_SM_1000_NS8cuda_cub3parE,@object
	.size		_ZN34_INTERNAL_0c9caca5_4_k_cu_c9de33436thrust24THRUST_300001_SM_1000_NS8cuda_cub3parE,(_ZN34_INTERNAL_0c9caca5_4_k_cu_c9de33436thrust24THRUST_300001_SM_1000_NS12placeholders2_4E - _ZN34_INTERNAL_0c9caca5_4_k_cu_c9de33436thrust24THRUST_300001_SM_1000_NS8cuda_cub3parE)
_ZN34_INTERNAL_0c9caca5_4_k_cu_c9de33436thrust24THRUST_300001_SM_1000_NS8cuda_cub3parE:
	.zero		1
	.type		_ZN34_INTERNAL_0c9caca5_4_k_cu_c9de33436thrust24THRUST_300001_SM_1000_NS12placeholders2_4E,@object
	.size		_ZN34_INTERNAL_0c9caca5_4_k_cu_c9de33436thrust24THRUST_300001_SM_1000_NS12placeholders2_4E,(_ZN34_INTERNAL_0c9caca5_4_k_cu_c9de33434cuda3std3__45__cpo4cendE - _ZN34_INTERNAL_0c9caca5_4_k_cu_c9de33436thrust24THRUST_300001_SM_1000_NS12placeholders2_4E)
_ZN34_INTERNAL_0c9caca5_4_k_cu_c9de33436thrust24THRUST_300001_SM_1000_NS12placeholders2_4E:
	.zero		1
	.type		_ZN34_INTERNAL_0c9caca5_4_k_cu_c9de33434cuda3std3__45__cpo4cendE,@object
	.size		_ZN34_INTERNAL_0c9caca5_4_k_cu_c9de33434cuda3std3__45__cpo4cendE,(_ZN34_INTERNAL_0c9caca5_4_k_cu_c9de33434cuda3std6ranges3__45__cpo4cendE - _ZN34_INTERNAL_0c9caca5_4_k_cu_c9de33434cuda3std3__45__cpo4cendE)
_ZN34_INTERNAL_0c9caca5_4_k_cu_c9de33434cuda3std3__45__cpo4cendE:
	.zero		1
	.type		_ZN34_INTERNAL_0c9caca5_4_k_cu_c9de33434cuda3std6ranges3__45__cpo4cendE,@object
	.size		_ZN34_INTERNAL_0c9caca5_4_k_cu_c9de33434cuda3std6ranges3__45__cpo4cendE,(_ZN34_INTERNAL_0c9caca5_4_k_cu_c9de33434cuda3std3__420unreachable_sentinelE - _ZN34_INTERNAL_0c9caca5_4_k_cu_c9de33434cuda3std6ranges3__45__cpo4cendE)
_ZN34_INTERNAL_0c9caca5_4_k_cu_c9de33434cuda3std6ranges3__45__cpo4cendE:
	.zero		1
	.type		_ZN34_INTERNAL_0c9caca5_4_k_cu_c9de33434cuda3std3__420unreachable_sentinelE,@object
	.size		_ZN34_INTERNAL_0c9caca5_4_k_cu_c9de33434cuda3std3__420unreachable_sentinelE,(_ZN34_INTERNAL_0c9caca5_4_k_cu_c9de33434cuda3std6ranges3__45__cpo5ssizeE - _ZN34_INTERNAL_0c9caca5_4_k_cu_c9de33434cuda3std3__420unreachable_sentinelE)
_ZN34_INTERNAL_0c9caca5_4_k_cu_c9de33434cuda3std3__420unreachable_sentinelE:
	.zero		1
	.type		_ZN34_INTERNAL_0c9caca5_4_k_cu_c9de33434cuda3std6ranges3__45__cpo5ssizeE,@object
	.size		_ZN34_INTERNAL_0c9caca5_4_k_cu_c9de33434cuda3std6ranges3__45__cpo5ssizeE,(_ZN34_INTERNAL_0c9caca5_4_k_cu_c9de33436thrust24THRUST_300001_SM_1000_NS12placeholders2_8E - _ZN34_INTERNAL_0c9caca5_4_k_cu_c9de33434cuda3std6ranges3__45__cpo5ssizeE)
_ZN34_INTERNAL_0c9caca5_4_k_cu_c9de33434cuda3std6ranges3__45__cpo5ssizeE:
	.zero		1
	.type		_ZN34_INTERNAL_0c9caca5_4_k_cu_c9de33436thrust24THRUST_300001_SM_1000_NS12placeholders2_8E,@object
	.size		_ZN34_INTERNAL_0c9caca5_4_k_cu_c9de33436thrust24THRUST_300001_SM_1000_NS12placeholders2_8E,(_ZN34_INTERNAL_0c9caca5_4_k_cu_c9de33434cuda3std3__45__cpo5crendE - _ZN34_INTERNAL_0c9caca5_4_k_cu_c9de33436thrust24THRUST_300001_SM_1000_NS12placeholders2_8E)
_ZN34_INTERNAL_0c9caca5_4_k_cu_c9de33436thrust24THRUST_300001_SM_1000_NS12placeholders2_8E:
	.zero		1
	.type		_ZN34_INTERNAL_0c9caca5_4_k_cu_c9de33434cuda3std3__45__cpo5crendE,@object
	.size		_ZN34_INTERNAL_0c9caca5_4_k_cu_c9de33434cuda3std3__45__cpo5crendE,(_ZN34_INTERNAL_0c9caca5_4_k_cu_c9de33434cuda3std6ranges3__45__cpo4prevE - _ZN34_INTERNAL_0c9caca5_4_k_cu_c9de33434cuda3std3__45__cpo5crendE)
_ZN34_INTERNAL_0c9caca5_4_k_cu_c9de33434cuda3std3__45__cpo5crendE:
	.zero		1
	.type		_ZN34_INTERNAL_0c9caca5_4_k_cu_c9de33434cuda3std6ranges3__45__cpo4prevE,@object
	.size		_ZN34_INTERNAL_0c9caca5_4_k_cu_c9de33434cuda3std6ranges3__45__cpo4prevE,(_ZN34_INTERNAL_0c9caca5_4_k_cu_c9de33434cuda3std6ranges3__45__cpo9iter_moveE - _ZN34_INTERNAL_0c9caca5_4_k_cu_c9de33434cuda3std6ranges3__45__cpo4prevE)
_ZN34_INTERNAL_0c9caca5_4_k_cu_c9de33434cuda3std6ranges3__45__cpo4prevE:
	.zero		1
	.type		_ZN34_INTERNAL_0c9caca5_4_k_cu_c9de33434cuda3std6ranges3__45__cpo9iter_moveE,@object
	.size		_ZN34_INTERNAL_0c9caca5_4_k_cu_c9de33434cuda3std6ranges3__45__cpo9iter_moveE,(_ZN34_INTERNAL_0c9caca5_4_k_cu_c9de33436thrust24THRUST_300001_SM_1000_NS6system6detail10sequential3seqE - _ZN34_INTERNAL_0c9caca5_4_k_cu_c9de33434cuda3std6ranges3__45__cpo9iter_moveE)
_ZN34_INTERNAL_0c9caca5_4_k_cu_c9de33434cuda3std6ranges3__45__cpo9iter_moveE:
	.zero		1
	.type		_ZN34_INTERNAL_0c9caca5_4_k_cu_c9de33436thrust24THRUST_300001_SM_1000_NS6system6detail10sequential3seqE,@object
	.size		_ZN34_INTERNAL_0c9caca5_4_k_cu_c9de33436thrust24THRUST_300001_SM_1000_NS6system6detail10sequential3seqE,(.L_32 - _ZN34_INTERNAL_0c9caca5_4_k_cu_c9de33436thrust24THRUST_300001_SM_1000_NS6system6detail10sequential3seqE)
_ZN34_INTERNAL_0c9caca5_4_k_cu_c9de33436thrust24THRUST_300001_SM_1000_NS6system6detail10sequential3seqE:
	.zero		1
.L_32:


//--------------------- .nv.constant0._ZN3cub18CUB_300001_SM_10006detail11EmptyKernelIvEEvv --------------------------
	.section	.nv.constant0._ZN3cub18CUB_300001_SM_10006detail11EmptyKernelIvEEvv,"a",@progbits
	.sectionflags	@""
	.align	4
.nv.constant0._ZN3cub18CUB_300001_SM_10006detail11EmptyKernelIvEEvv:
	.zero		896


//--------------------- .nv.constant0._Z17backProjectionKerPfyiiifS_S_S_fffffffffiii --------------------------
	.section	.nv.constant0._Z17backProjectionKerPfyiiifS_S_S_fffffffffiii,"a",@progbits
	.sectionflags	@""
	.align	4
.nv.constant0._Z17backProjectionKerPfyiiifS_S_S_fffffffffiii:
	.zero		1000


//--------------------- SYMBOLS --------------------------

	.type		.nv.reservedSmem.offset0,@object
	.size		.nv.reservedSmem.offset0,0x4
	.type		__assertfail,@function
